// auto-generated by cutlass_sweep.gemm — config: {"arch": "sm_90", "cluster_m": 1, "cluster_n": 1, "dtype": "bf16", "dtype_b": "bf16", "layout": "nt", "stages": 0, "tile_k": 16, "tile_m": 256, "tile_n": 160}
#include "cutlass/cutlass.h"
#include "cutlass/gemm/collective/collective_builder.hpp"
#include "cutlass/gemm/device/gemm_universal_adapter.h"
#include "cutlass/gemm/kernel/gemm_universal.hpp"
#include "cutlass/epilogue/collective/collective_builder.hpp"

using ElemA = cutlass::bfloat16_t;
using ElemB = cutlass::bfloat16_t;
using ElemCD = cutlass::bfloat16_t;
using Acc  = float;
using TileShape    = cute::Shape<cute::_256, cute::_160, cute::_16>;
using ClusterShape = cute::Shape<cute::_1, cute::_1, cute::_1>;

using CollectiveEpilogue = typename cutlass::epilogue::collective::CollectiveBuilder<
    cutlass::arch::Sm90, cutlass::arch::OpClassTensorOp,
    TileShape, ClusterShape,
    cutlass::epilogue::collective::EpilogueTileAuto,
    Acc, Acc,
    ElemCD, cutlass::layout::RowMajor, 128 / cutlass::sizeof_bits<ElemCD>::value,
    ElemCD, cutlass::layout::RowMajor, 128 / cutlass::sizeof_bits<ElemCD>::value,
    cutlass::epilogue::collective::EpilogueScheduleAuto
  >::CollectiveOp;

using CollectiveMainloop = typename cutlass::gemm::collective::CollectiveBuilder<
    cutlass::arch::Sm90, cutlass::arch::OpClassTensorOp,
    ElemA, cutlass::layout::RowMajor, 128 / cutlass::sizeof_bits<ElemA>::value,
    ElemB, cutlass::layout::ColumnMajor, 128 / cutlass::sizeof_bits<ElemB>::value,
    Acc,
    TileShape, ClusterShape,
    cutlass::gemm::collective::StageCountAutoCarveout<static_cast<int>(sizeof(typename CollectiveEpilogue::SharedStorage))>,
    cutlass::gemm::collective::KernelScheduleAuto
  >::CollectiveOp;

using GemmKernel = cutlass::gemm::kernel::GemmUniversal<
    cute::Shape<int,int,int,int>,
    CollectiveMainloop,
    CollectiveEpilogue
>;
using Gemm = cutlass::gemm::device::GemmUniversalAdapter<GemmKernel>;

// Force the device kernel symbol into the cubin without needing a host main.
auto* _anchor = &cutlass::device_kernel<GemmKernel>;


// ===== COMPILED SASS (sm_90a) =====

	.target	sm_90a

	.elftype	@"ET_EXEC"


//--------------------- .note.nv.tkinfo           --------------------------
	.section	.note.nv.tkinfo,"",@"SHT_NOTE"
	.sectionflags	@"SHF_NOTE_NV_TKINFO"
	.tkinfo
        /*0018*/ 	.word	0x00000002
        /*0030*/ 	.string	""
        /*0030*/ 	.string	"ptxas"
        /*0030*/ 	.string	"Cuda compilation tools, release 13.0, V13.0.88"
        /*0030*/ 	.string	"Build cuda_13.0.r13.0/compiler.36424714_0"
        /*0030*/ 	.string	"-arch sm_90a -m 64 "



//--------------------- .note.nv.cuinfo           --------------------------
	.section	.note.nv.cuinfo,"",@"SHT_NOTE"
	.sectionflags	@"SHF_NOTE_NV_CUINFO"
        /*0018*/ 	.short	0x0002
        /*001a*/ 	.short	0x005a
        /*001c*/ 	.short	0x0082
	.zero		2


//--------------------- .nv.info                  --------------------------
	.section	.nv.info,"",@"SHT_CUDA_INFO"
	.align	4


	//----- nvinfo : EIATTR_REGCOUNT
	.align		4
        /*0000*/ 	.byte	0x04, 0x2f
        /*0002*/ 	.short	(.L_15 - .L_14)
	.align		4
.L_14:
        /*0004*/ 	.word	index@(_ZN7cutlass13device_kernelINS_4gemm6kernel13GemmUniversalIN4cute5tupleIJiiiiEEENS1_10collective13CollectiveMmaINS1_34MainloopSm90TmaGmmaWarpSpecializedILi17ENS5_IJNS4_1CILi1EEESB_SB_EEENS1_35KernelTmaWarpSpecializedCooperativeEEENS5_IJNSA_ILi256EEENSA_ILi160EEENSA_ILi16EEEEEENS_10bfloat16_tENS5_IJlSB_lEEESJ_SK_NS4_8TiledMMAINS4_8MMA_AtomIJNS4_4SM904GMMA27MMA_64x32x16_F32BF16BF16_SSILNSO_5MajorE0ELSQ_0ELNSO_7ScaleInE1ELSR_1EEEEEENS4_6LayoutINS5_IJNSA_ILi2EEESB_SB_EEENS5_IJSB_NSA_ILi0EEESX_EEEEENS5_IJNS4_10UnderscoreES10_S10_EEEEENS4_13SM90_TMA_LOADENS4_14ComposedLayoutINS4_7SwizzleILi1ELi4ELi3EEENS4_18smem_ptr_flag_bitsILi16EEENSU_INS5_IJNSA_ILi8EEESH_EEENS5_IJSH_SB_EEEEEEEvNS4_8identityES13_S1D_vS1E_EENS_8epilogue10collective6detail29Sm90TmaWarpSpecializedAdapterINS1H_15DefaultEpilogueISJ_SK_SK_NS1G_6thread17LinearCombinationISJ_Li1EffLNS1L_9ScaleType4KindE0ELNS_15FloatRoundStyleE2ESJ_EENS1_15EpilogueDefaultEEEEEvvEEEEvNT_6ParamsE)
        /*0008*/ 	.word	0x000000a8


	//----- nvinfo : EIATTR_FRAME_SIZE
	.align		4
.L_15:
        /*000c*/ 	.byte	0x04, 0x11
        /*000e*/ 	.short	(.L_17 - .L_16)
	.align		4
.L_16:
        /*0010*/ 	.word	index@(_ZN7cutlass13device_kernelINS_4gemm6kernel13GemmUniversalIN4cute5tupleIJiiiiEEENS1_10collective13CollectiveMmaINS1_34MainloopSm90TmaGmmaWarpSpecializedILi17ENS5_IJNS4_1CILi1EEESB_SB_EEENS1_35KernelTmaWarpSpecializedCooperativeEEENS5_IJNSA_ILi256EEENSA_ILi160EEENSA_ILi16EEEEEENS_10bfloat16_tENS5_IJlSB_lEEESJ_SK_NS4_8TiledMMAINS4_8MMA_AtomIJNS4_4SM904GMMA27MMA_64x32x16_F32BF16BF16_SSILNSO_5MajorE0ELSQ_0ELNSO_7ScaleInE1ELSR_1EEEEEENS4_6LayoutINS5_IJNSA_ILi2EEESB_SB_EEENS5_IJSB_NSA_ILi0EEESX_EEEEENS5_IJNS4_10UnderscoreES10_S10_EEEEENS4_13SM90_TMA_LOADENS4_14ComposedLayoutINS4_7SwizzleILi1ELi4ELi3EEENS4_18smem_ptr_flag_bitsILi16EEENSU_INS5_IJNSA_ILi8EEESH_EEENS5_IJSH_SB_EEEEEEEvNS4_8identityES13_S1D_vS1E_EENS_8epilogue10collective6detail29Sm90TmaWarpSpecializedAdapterINS1H_15DefaultEpilogueISJ_SK_SK_NS1G_6thread17LinearCombinationISJ_Li1EffLNS1L_9ScaleType4KindE0ELNS_15FloatRoundStyleE2ESJ_EENS1_15EpilogueDefaultEEEEEvvEEEEvNT_6ParamsE)
        /*0014*/ 	.word	0x00000000


	//----- nvinfo : EIATTR_MIN_STACK_SIZE
	.align		4
.L_17:
        /*0018*/ 	.byte	0x04, 0x12
        /*001a*/ 	.short	(.L_19 - .L_18)
	.align		4
.L_18:
        /*001c*/ 	.word	index@(_ZN7cutlass13device_kernelINS_4gemm6kernel13GemmUniversalIN4cute5tupleIJiiiiEEENS1_10collective13CollectiveMmaINS1_34MainloopSm90TmaGmmaWarpSpecializedILi17ENS5_IJNS4_1CILi1EEESB_SB_EEENS1_35KernelTmaWarpSpecializedCooperativeEEENS5_IJNSA_ILi256EEENSA_ILi160EEENSA_ILi16EEEEEENS_10bfloat16_tENS5_IJlSB_lEEESJ_SK_NS4_8TiledMMAINS4_8MMA_AtomIJNS4_4SM904GMMA27MMA_64x32x16_F32BF16BF16_SSILNSO_5MajorE0ELSQ_0ELNSO_7ScaleInE1ELSR_1EEEEEENS4_6LayoutINS5_IJNSA_ILi2EEESB_SB_EEENS5_IJSB_NSA_ILi0EEESX_EEEEENS5_IJNS4_10UnderscoreES10_S10_EEEEENS4_13SM90_TMA_LOADENS4_14ComposedLayoutINS4_7SwizzleILi1ELi4ELi3EEENS4_18smem_ptr_flag_bitsILi16EEENSU_INS5_IJNSA_ILi8EEESH_EEENS5_IJSH_SB_EEEEEEEvNS4_8identityES13_S1D_vS1E_EENS_8epilogue10collective6detail29Sm90TmaWarpSpecializedAdapterINS1H_15DefaultEpilogueISJ_SK_SK_NS1G_6thread17LinearCombinationISJ_Li1EffLNS1L_9ScaleType4KindE0ELNS_15FloatRoundStyleE2ESJ_EENS1_15EpilogueDefaultEEEEEvvEEEEvNT_6ParamsE)
        /*0020*/ 	.word	0x00000000
.L_19:


//--------------------- .nv.compat                --------------------------
	.section	.nv.compat,"",@"SHT_CUDA_COMPAT_INFO"
	.align	4
        /*0000*/ 	.byte	0x02, 0x09, 0x01, 0x00, 0x02, 0x02, 0x04, 0x00, 0x02, 0x05, 0x05, 0x00, 0x03, 0x07, 0x01, 0x01
        /*0010*/ 	.byte	0x02, 0x03, 0x01, 0x00, 0x02, 0x06, 0x01, 0x00, 0x04, 0x0b, 0x08, 0x00, 0x00, 0x00, 0x00, 0x00
        /*0020*/ 	.byte	0x00, 0x00, 0x00, 0x00


//--------------------- .nv.info._ZN7cutlass13device_kernelINS_4gemm6kernel13GemmUniversalIN4cute5tupleIJiiiiEEENS1_10collective13CollectiveMmaINS1_34MainloopSm90TmaGmmaWarpSpecializedILi17ENS5_IJNS4_1CILi1EEESB_SB_EEENS1_35KernelTmaWarpSpecializedCooperativeEEENS5_IJNSA_ILi256EEENSA_ILi160EEENSA_ILi16EEEEEENS_10bfloat16_tENS5_IJlSB_lEEESJ_SK_NS4_8TiledMMAINS4_8MMA_AtomIJNS4_4SM904GMMA27MMA_64x32x16_F32BF16BF16_SSILNSO_5MajorE0ELSQ_0ELNSO_7ScaleInE1ELSR_1EEEEEENS4_6LayoutINS5_IJNSA_ILi2EEESB_SB_EEENS5_IJSB_NSA_ILi0EEESX_EEEEENS5_IJNS4_10UnderscoreES10_S10_EEEEENS4_13SM90_TMA_LOADENS4_14ComposedLayoutINS4_7SwizzleILi1ELi4ELi3EEENS4_18smem_ptr_flag_bitsILi16EEENSU_INS5_IJNSA_ILi8EEESH_EEENS5_IJSH_SB_EEEEEEEvNS4_8identityES13_S1D_vS1E_EENS_8epilogue10collective6detail29Sm90TmaWarpSpecializedAdapterINS1H_15DefaultEpilogueISJ_SK_SK_NS1G_6thread17LinearCombinationISJ_Li1EffLNS1L_9ScaleType4KindE0ELNS_15FloatRoundStyleE2ESJ_EENS1_15EpilogueDefaultEEEEEvvEEEEvNT_6ParamsE --------------------------
	.section	.nv.info._ZN7cutlass13device_kernelINS_4gemm6kernel13GemmUniversalIN4cute5tupleIJiiiiEEENS1_10collective13CollectiveMmaINS1_34MainloopSm90TmaGmmaWarpSpecializedILi17ENS5_IJNS4_1CILi1EEESB_SB_EEENS1_35KernelTmaWarpSpecializedCooperativeEEENS5_IJNSA_ILi256EEENSA_ILi160EEENSA_ILi16EEEEEENS_10bfloat16_tENS5_IJlSB_lEEESJ_SK_NS4_8TiledMMAINS4_8MMA_AtomIJNS4_4SM904GMMA27MMA_64x32x16_F32BF16BF16_SSILNSO_5MajorE0ELSQ_0ELNSO_7ScaleInE1ELSR_1EEEEEENS4_6LayoutINS5_IJNSA_ILi2EEESB_SB_EEENS5_IJSB_NSA_ILi0EEESX_EEEEENS5_IJNS4_10UnderscoreES10_S10_EEEEENS4_13SM90_TMA_LOADENS4_14ComposedLayoutINS4_7SwizzleILi1ELi4ELi3EEENS4_18smem_ptr_flag_bitsILi16EEENSU_INS5_IJNSA_ILi8EEESH_EEENS5_IJSH_SB_EEEEEEEvNS4_8identityES13_S1D_vS1E_EENS_8epilogue10collective6detail29Sm90TmaWarpSpecializedAdapterINS1H_15DefaultEpilogueISJ_SK_SK_NS1G_6thread17LinearCombinationISJ_Li1EffLNS1L_9ScaleType4KindE0ELNS_15FloatRoundStyleE2ESJ_EENS1_15EpilogueDefaultEEEEEvvEEEEvNT_6ParamsE,"",@"SHT_CUDA_INFO"
	.sectionflags	@""
	.align	4


	//----- nvinfo : EIATTR_CUDA_API_VERSION
	.align		4
        /*0000*/ 	.byte	0x04, 0x37
        /*0002*/ 	.short	(.L_21 - .L_20)
.L_20:
        /*0004*/ 	.word	0x00000082


	//----- nvinfo : EIATTR_KPARAM_INFO
	.align		4
.L_21:
        /*0008*/ 	.byte	0x04, 0x17
        /*000a*/ 	.short	(.L_23 - .L_22)
.L_22:
        /*000c*/ 	.word	0x00000000
        /*0010*/ 	.short	0x0000
        /*0012*/ 	.short	0x0070
        /*0014*/ 	.byte	0x00, 0xf0, 0x01, 0x10


	//----- nvinfo : EIATTR_SPARSE_MMA_MASK
	.align		4
.L_23:
        /*0018*/ 	.byte	0x03, 0x50
        /*001a*/ 	.short	0x0000


	//----- nvinfo : EIATTR_MAXREG_COUNT
	.align		4
        /*001c*/ 	.byte	0x03, 0x1b
        /*001e*/ 	.short	0x00a8


	//----- nvinfo : EIATTR_NUM_BARRIERS
	.align		4
        /*0020*/ 	.byte	0x02, 0x4c
        /*0022*/ 	.byte	0x01
	.zero		1


	//----- nvinfo : EIATTR_EXTERNS
	.align		4
        /*0024*/ 	.byte	0x04, 0x0f
        /*0026*/ 	.short	(.L_25 - .L_24)


	//   ....[0]....
	.align		4
.L_24:
        /*0028*/ 	.word	index@(__assertfail)


	//----- nvinfo : EIATTR_MERCURY_ISA_VERSION
	.align		4
.L_25:
        /*002c*/ 	.byte	0x03, 0x5f
        /*002e*/ 	.short	0x0101


	//----- nvinfo : EIATTR_INT_WARP_WIDE_INSTR_OFFSETS
	.align		4
        /*0030*/ 	.byte	0x04, 0x31
        /*0032*/ 	.short	(.L_27 - .L_26)


	//   ....[0]....
.L_26:
        /*0034*/ 	.word	0x000006c0


	//   ....[1]....
        /*0038*/ 	.word	0x000006d0


	//   ....[2]....
        /*003c*/ 	.word	0x00000760


	//----- nvinfo : EIATTR_COOP_GROUP_MASK_REGIDS
	.align		4
.L_27:
        /*0040*/ 	.byte	0x04, 0x29
        /*0042*/ 	.short	(.L_29 - .L_28)


	//   ....[0]....
.L_28:
        /*0044*/ 	.word	0xffffffff


	//   ....[1]....
        /*0048*/ 	.word	0xffffffff


	//   ....[2]....
        /*004c*/ 	.word	0xffffffff


	//   ....[3]....
        /*0050*/ 	.word	0xffffffff


	//   ....[4]....
        /*0054*/ 	.word	0xffffffff


	//----- nvinfo : EIATTR_COOP_GROUP_INSTR_OFFSETS
	.align		4
.L_29:
        /*0058*/ 	.byte	0x04, 0x28
        /*005a*/ 	.short	(.L_31 - .L_30)


	//   ....[0]....
.L_30:
        /*005c*/ 	.word	0x00000060


	//   ....[1]....
        /*0060*/ 	.word	0x00000070


	//   ....[2]....
        /*0064*/ 	.word	0x00000190


	//   ....[3]....
        /*0068*/ 	.word	0x00000570


	//   ....[4]....
        /*006c*/ 	.word	0x000012f0


	//----- nvinfo : EIATTR_REG_RECONFIG
	.align		4
.L_31:
        /*0070*/ 	.byte	0x01, 0x54
	.zero		2


	//----- nvinfo : EIATTR_SYSCALL_OFFSETS
	.align		4
        /*0074*/ 	.byte	0x04, 0x46
        /*0076*/ 	.short	(.L_33 - .L_32)


	//   ....[0]....
.L_32:
        /*0078*/ 	.word	0x000014b0


	//----- nvinfo : EIATTR_MBARRIER_INSTR_OFFSETS
	.align		4
.L_33:
        /*007c*/ 	.byte	0x04, 0x39
        /*007e*/ 	.short	(.L_35 - .L_34)


	//   ....[0]....
.L_34:
        /*0080*/ 	.word	0x00000330
        /*0084*/ 	.word	0x000000ff
        /*0088*/ 	.word	0x00000000
        /*008c*/ 	.short	0x0100
        /*008e*/ 	.byte	0x08
	.zero		1


	//   ....[1]....
        /*0090*/ 	.word	0x00000340
        /*0094*/ 	.word	0x000000ff
        /*0098*/ 	.word	0x00000088
        /*009c*/ 	.short	0x0100
        /*009e*/ 	.byte	0x08
	.zero		1


	//   ....[2]....
        /*00a0*/ 	.word	0x00000350
        /*00a4*/ 	.word	0x000000ff
        /*00a8*/ 	.word	0x00000008
        /*00ac*/ 	.short	0x0100
        /*00ae*/ 	.byte	0x08
	.zero		1


	//   ....[3]....
        /*00b0*/ 	.word	0x00000360
        /*00b4*/ 	.word	0x000000ff
        /*00b8*/ 	.word	0x00000090
        /*00bc*/ 	.short	0x0100
        /*00be*/ 	.byte	0x08
	.zero		1


	//   ....[4]....
        /*00c0*/ 	.word	0x00000370
        /*00c4*/ 	.word	0x000000ff
        /*00c8*/ 	.word	0x00000010
        /*00cc*/ 	.short	0x0100
        /*00ce*/ 	.byte	0x08
	.zero		1


	//   ....[5]....
        /*00d0*/ 	.word	0x00000380
        /*00d4*/ 	.word	0x000000ff
        /*00d8*/ 	.word	0x00000098
        /*00dc*/ 	.short	0x0100
        /*00de*/ 	.byte	0x08
	.zero		1


	//   ....[6]....
        /*00e0*/ 	.word	0x00000390
        /*00e4*/ 	.word	0x000000ff
        /*00e8*/ 	.word	0x00000018
        /*00ec*/ 	.short	0x0100
        /*00ee*/ 	.byte	0x08
	.zero		1


	//   ....[7]....
        /*00f0*/ 	.word	0x000003a0
        /*00f4*/ 	.word	0x000000ff
        /*00f8*/ 	.word	0x000000a0
        /*00fc*/ 	.short	0x0100
        /*00fe*/ 	.byte	0x08
	.zero		1


	//   ....[8]....
        /*0100*/ 	.word	0x000003b0
        /*0104*/ 	.word	0x000000ff
        /*0108*/ 	.word	0x00000020
        /*010c*/ 	.short	0x0100
        /*010e*/ 	.byte	0x08
	.zero		1


	//   ....[9]....
        /*0110*/ 	.word	0x000003c0
        /*0114*/ 	.word	0x000000ff
        /*0118*/ 	.word	0x000000a8
        /*011c*/ 	.short	0x0100
        /*011e*/ 	.byte	0x08
	.zero		1


	//   ....[10]....
        /*0120*/ 	.word	0x000003d0
        /*0124*/ 	.word	0x000000ff
        /*0128*/ 	.word	0x00000028
        /*012c*/ 	.short	0x0100
        /*012e*/ 	.byte	0x08
	.zero		1


	//   ....[11]....
        /*0130*/ 	.word	0x000003e0
        /*0134*/ 	.word	0x000000ff
        /*0138*/ 	.word	0x000000b0
        /*013c*/ 	.short	0x0100
        /*013e*/ 	.byte	0x08
	.zero		1


	//   ....[12]....
        /*0140*/ 	.word	0x000003f0
        /*0144*/ 	.word	0x000000ff
        /*0148*/ 	.word	0x00000030
        /*014c*/ 	.short	0x0100
        /*014e*/ 	.byte	0x08
	.zero		1


	//   ....[13]....
        /*0150*/ 	.word	0x00000400
        /*0154*/ 	.word	0x000000ff
        /*0158*/ 	.word	0x000000b8
        /*015c*/ 	.short	0x0100
        /*015e*/ 	.byte	0x08
	.zero		1


	//   ....[14]....
        /*0160*/ 	.word	0x00000410
        /*0164*/ 	.word	0x000000ff
        /*0168*/ 	.word	0x00000038
        /*016c*/ 	.short	0x0100
        /*016e*/ 	.byte	0x08
	.zero		1


	//   ....[15]....
        /*0170*/ 	.word	0x00000420
        /*0174*/ 	.word	0x000000ff
        /*0178*/ 	.word	0x000000c0
        /*017c*/ 	.short	0x0100
        /*017e*/ 	.byte	0x08
	.zero		1


	//   ....[16]....
        /*0180*/ 	.word	0x00000430
        /*0184*/ 	.word	0x000000ff
        /*0188*/ 	.word	0x00000040
        /*018c*/ 	.short	0x0100
        /*018e*/ 	.byte	0x08
	.zero		1


	//   ....[17]....
        /*0190*/ 	.word	0x00000440
        /*0194*/ 	.word	0x000000ff
        /*0198*/ 	.word	0x000000c8
        /*019c*/ 	.short	0x0100
        /*019e*/ 	.byte	0x08
	.zero		1


	//   ....[18]....
        /*01a0*/ 	.word	0x00000450
        /*01a4*/ 	.word	0x000000ff
        /*01a8*/ 	.word	0x00000048
        /*01ac*/ 	.short	0x0100
        /*01ae*/ 	.byte	0x08
	.zero		1


	//   ....[19]....
        /*01b0*/ 	.word	0x00000460
        /*01b4*/ 	.word	0x000000ff
        /*01b8*/ 	.word	0x000000d0
        /*01bc*/ 	.short	0x0100
        /*01be*/ 	.byte	0x08
	.zero		1


	//   ....[20]....
        /*01c0*/ 	.word	0x00000470
        /*01c4*/ 	.word	0x000000ff
        /*01c8*/ 	.word	0x00000050
        /*01cc*/ 	.short	0x0100
        /*01ce*/ 	.byte	0x08
	.zero		1


	//   ....[21]....
        /*01d0*/ 	.word	0x00000480
        /*01d4*/ 	.word	0x000000ff
        /*01d8*/ 	.word	0x000000d8
        /*01dc*/ 	.short	0x0100
        /*01de*/ 	.byte	0x08
	.zero		1


	//   ....[22]....
        /*01e0*/ 	.word	0x00000490
        /*01e4*/ 	.word	0x000000ff
        /*01e8*/ 	.word	0x00000058
        /*01ec*/ 	.short	0x0100
        /*01ee*/ 	.byte	0x08
	.zero		1


	//   ....[23]....
        /*01f0*/ 	.word	0x000004a0
        /*01f4*/ 	.word	0x000000ff
        /*01f8*/ 	.word	0x000000e0
        /*01fc*/ 	.short	0x0100
        /*01fe*/ 	.byte	0x08
	.zero		1


	//   ....[24]....
        /*0200*/ 	.word	0x000004b0
        /*0204*/ 	.word	0x000000ff
        /*0208*/ 	.word	0x00000060
        /*020c*/ 	.short	0x0100
        /*020e*/ 	.byte	0x08
	.zero		1


	//   ....[25]....
        /*0210*/ 	.word	0x000004c0
        /*0214*/ 	.word	0x000000ff
        /*0218*/ 	.word	0x000000e8
        /*021c*/ 	.short	0x0100
        /*021e*/ 	.byte	0x08
	.zero		1


	//   ....[26]....
        /*0220*/ 	.word	0x000004d0
        /*0224*/ 	.word	0x000000ff
        /*0228*/ 	.word	0x00000068
        /*022c*/ 	.short	0x0100
        /*022e*/ 	.byte	0x08
	.zero		1


	//   ....[27]....
        /*0230*/ 	.word	0x000004e0
        /*0234*/ 	.word	0x000000ff
        /*0238*/ 	.word	0x000000f0
        /*023c*/ 	.short	0x0100
        /*023e*/ 	.byte	0x08
	.zero		1


	//   ....[28]....
        /*0240*/ 	.word	0x000004f0
        /*0244*/ 	.word	0x000000ff
        /*0248*/ 	.word	0x00000070
        /*024c*/ 	.short	0x0100
        /*024e*/ 	.byte	0x08
	.zero		1


	//   ....[29]....
        /*0250*/ 	.word	0x00000500
        /*0254*/ 	.word	0x000000ff
        /*0258*/ 	.word	0x000000f8
        /*025c*/ 	.short	0x0100
        /*025e*/ 	.byte	0x08
	.zero		1


	//   ....[30]....
        /*0260*/ 	.word	0x00000510
        /*0264*/ 	.word	0x000000ff
        /*0268*/ 	.word	0x00000078
        /*026c*/ 	.short	0x0100
        /*026e*/ 	.byte	0x08
	.zero		1


	//   ....[31]....
        /*0270*/ 	.word	0x00000520
        /*0274*/ 	.word	0x000000ff
        /*0278*/ 	.word	0x00000100
        /*027c*/ 	.short	0x0100
        /*027e*/ 	.byte	0x08
	.zero		1


	//   ....[32]....
        /*0280*/ 	.word	0x00000530
        /*0284*/ 	.word	0x000000ff
        /*0288*/ 	.word	0x00000080
        /*028c*/ 	.short	0x0100
        /*028e*/ 	.byte	0x08
	.zero		1


	//   ....[33]....
        /*0290*/ 	.word	0x00000540
        /*0294*/ 	.word	0x000000ff
        /*0298*/ 	.word	0x00000108
        /*029c*/ 	.short	0x0100
        /*029e*/ 	.byte	0x08
	.zero		1


	//   ....[34]....
        /*02a0*/ 	.word	0x000007e0
        /*02a4*/ 	.word	0x000000ff
        /*02a8*/ 	.word	0x00000120
        /*02ac*/ 	.short	0x0100
        /*02ae*/ 	.byte	0x10
	.zero		1


	//   ....[35]....
        /*02b0*/ 	.word	0x00000850
        /*02b4*/ 	.word	0x000000ff
        /*02b8*/ 	.word	0x00000128
        /*02bc*/ 	.short	0x0100
        /*02be*/ 	.byte	0x10
	.zero		1


	//   ....[36]....
        /*02c0*/ 	.word	0x00001540
        /*02c4*/ 	.word	0x00000003
        /*02c8*/ 	.word	0x00000000
        /*02cc*/ 	.short	0x010a
        /*02ce*/ 	.byte	0x3f
	.zero		1


	//   ....[37]....
        /*02d0*/ 	.word	0x00001580
        /*02d4*/ 	.word	0x00000003
        /*02d8*/ 	.word	0x00000000
        /*02dc*/ 	.short	0x010a
        /*02de*/ 	.byte	0x3f
	.zero		1


	//   ....[38]....
        /*02e0*/ 	.word	0x00001b00
        /*02e4*/ 	.word	0x000000ff
        /*02e8*/ 	.word	0x00000000
        /*02ec*/ 	.short	0x010a
        /*02ee*/ 	.byte	0x04
	.zero		1


	//   ....[39]....
        /*02f0*/ 	.word	0x00001b40
        /*02f4*/ 	.word	0x000000ff
        /*02f8*/ 	.word	0x00000000
        /*02fc*/ 	.short	0x010a
        /*02fe*/ 	.byte	0x04
	.zero		1


	//   ....[40]....
        /*0300*/ 	.word	0x00001fa0
        /*0304*/ 	.word	0x000000ff
        /*0308*/ 	.word	0x00000000
        /*030c*/ 	.short	0x0101
        /*030e*/ 	.byte	0x04
	.zero		1


	//   ....[41]....
        /*0310*/ 	.word	0x00002160
        /*0314*/ 	.word	0x00000000
        /*0318*/ 	.word	0x00000000
        /*031c*/ 	.short	0x0101
        /*031e*/ 	.byte	0x3f
	.zero		1


	//   ....[42]....
        /*0320*/ 	.word	0x0000d270
        /*0324*/ 	.word	0x0000000d
        /*0328*/ 	.word	0x00000088
        /*032c*/ 	.short	0x010a
        /*032e*/ 	.byte	0x3f
	.zero		1


	//   ....[43]....
        /*0330*/ 	.word	0x0000d600
        /*0334*/ 	.word	0x00000004
        /*0338*/ 	.word	0x00000128
        /*033c*/ 	.short	0x0101
        /*033e*/ 	.byte	0x3f
	.zero		1


	//   ....[44]....
        /*0340*/ 	.word	0x0000dd90
        /*0344*/ 	.word	0x00000007
        /*0348*/ 	.word	0x00000000
        /*034c*/ 	.short	0x010a
        /*034e*/ 	.byte	0x3f
	.zero		1


	//   ....[45]....
        /*0350*/ 	.word	0x0000de10
        /*0354*/ 	.word	0x00000009
        /*0358*/ 	.word	0x00000000
        /*035c*/ 	.short	0x010a
        /*035e*/ 	.byte	0x3f
	.zero		1


	//   ....[46]....
        /*0360*/ 	.word	0x0000dea0
        /*0364*/ 	.word	0x00000006
        /*0368*/ 	.word	0x00000000
        /*036c*/ 	.short	0x010a
        /*036e*/ 	.byte	0x3f
	.zero		1


	//   ....[47]....
        /*0370*/ 	.word	0x0000df30
        /*0374*/ 	.word	0x00000009
        /*0378*/ 	.word	0x00000000
        /*037c*/ 	.short	0x010a
        /*037e*/ 	.byte	0x3f
	.zero		1


	//   ....[48]....
        /*0380*/ 	.word	0x0000dfc0
        /*0384*/ 	.word	0x00000006
        /*0388*/ 	.word	0x00000000
        /*038c*/ 	.short	0x010a
        /*038e*/ 	.byte	0x3f
	.zero		1


	//   ....[49]....
        /*0390*/ 	.word	0x0000e050
        /*0394*/ 	.word	0x00000009
        /*0398*/ 	.word	0x00000000
        /*039c*/ 	.short	0x010a
        /*039e*/ 	.byte	0x3f
	.zero		1


	//   ....[50]....
        /*03a0*/ 	.word	0x0000e0e0
        /*03a4*/ 	.word	0x00000006
        /*03a8*/ 	.word	0x00000000
        /*03ac*/ 	.short	0x010a
        /*03ae*/ 	.byte	0x3f
	.zero		1


	//   ....[51]....
        /*03b0*/ 	.word	0x0000e170
        /*03b4*/ 	.word	0x00000009
        /*03b8*/ 	.word	0x00000000
        /*03bc*/ 	.short	0x010a
        /*03be*/ 	.byte	0x3f
	.zero		1


	//   ....[52]....
        /*03c0*/ 	.word	0x0000e200
        /*03c4*/ 	.word	0x00000006
        /*03c8*/ 	.word	0x00000000
        /*03cc*/ 	.short	0x010a
        /*03ce*/ 	.byte	0x3f
	.zero		1


	//   ....[53]....
        /*03d0*/ 	.word	0x0000e290
        /*03d4*/ 	.word	0x00000009
        /*03d8*/ 	.word	0x00000000
        /*03dc*/ 	.short	0x010a
        /*03de*/ 	.byte	0x3f
	.zero		1


	//   ....[54]....
        /*03e0*/ 	.word	0x0000e320
        /*03e4*/ 	.word	0x00000006
        /*03e8*/ 	.word	0x00000000
        /*03ec*/ 	.short	0x010a
        /*03ee*/ 	.byte	0x3f
	.zero		1


	//   ....[55]....
        /*03f0*/ 	.word	0x0000e3b0
        /*03f4*/ 	.word	0x00000009
        /*03f8*/ 	.word	0x00000000
        /*03fc*/ 	.short	0x010a
        /*03fe*/ 	.byte	0x3f
	.zero		1


	//   ....[56]....
        /*0400*/ 	.word	0x0000e440
        /*0404*/ 	.word	0x00000006
        /*0408*/ 	.word	0x00000000
        /*040c*/ 	.short	0x010a
        /*040e*/ 	.byte	0x3f
	.zero		1


	//   ....[57]....
        /*0410*/ 	.word	0x0000e4d0
        /*0414*/ 	.word	0x00000009
        /*0418*/ 	.word	0x00000000
        /*041c*/ 	.short	0x010a
        /*041e*/ 	.byte	0x3f
	.zero		1


	//   ....[58]....
        /*0420*/ 	.word	0x0000e560
        /*0424*/ 	.word	0x00000006
        /*0428*/ 	.word	0x00000000
        /*042c*/ 	.short	0x010a
        /*042e*/ 	.byte	0x3f
	.zero		1


	//   ....[59]....
        /*0430*/ 	.word	0x0000e5f0
        /*0434*/ 	.word	0x00000009
        /*0438*/ 	.word	0x00000000
        /*043c*/ 	.short	0x010a
        /*043e*/ 	.byte	0x3f
	.zero		1


	//   ....[60]....
        /*0440*/ 	.word	0x0000e680
        /*0444*/ 	.word	0x00000003
        /*0448*/ 	.word	0x00000000
        /*044c*/ 	.short	0x010a
        /*044e*/ 	.byte	0x3f
	.zero		1


	//   ....[61]....
        /*0450*/ 	.word	0x0000e6e0
        /*0454*/ 	.word	0x00000003
        /*0458*/ 	.word	0x00000000
        /*045c*/ 	.short	0x010a
        /*045e*/ 	.byte	0x3f
	.zero		1


	//   ....[62]....
        /*0460*/ 	.word	0x0000e740
        /*0464*/ 	.word	0x00000005
        /*0468*/ 	.word	0x00000000
        /*046c*/ 	.short	0x010a
        /*046e*/ 	.byte	0x3f
	.zero		1


	//   ....[63]....
        /*0470*/ 	.word	0x0000e810
        /*0474*/ 	.word	0x0000000d
        /*0478*/ 	.word	0x00000088
        /*047c*/ 	.short	0x010a
        /*047e*/ 	.byte	0x3f
	.zero		1


	//   ....[64]....
        /*0480*/ 	.word	0x0000e8e0
        /*0484*/ 	.word	0x00000007
        /*0488*/ 	.word	0x00000000
        /*048c*/ 	.short	0x010a
        /*048e*/ 	.byte	0x3f
	.zero		1


	//   ....[65]....
        /*0490*/ 	.word	0x0000e930
        /*0494*/ 	.word	0x00000009
        /*0498*/ 	.word	0x00000000
        /*049c*/ 	.short	0x010a
        /*049e*/ 	.byte	0x3f
	.zero		1


	//   ....[66]....
        /*04a0*/ 	.word	0x0000e980
        /*04a4*/ 	.word	0x00000006
        /*04a8*/ 	.word	0x00000000
        /*04ac*/ 	.short	0x010a
        /*04ae*/ 	.byte	0x3f
	.zero		1


	//   ....[67]....
        /*04b0*/ 	.word	0x0000e9d0
        /*04b4*/ 	.word	0x00000009
        /*04b8*/ 	.word	0x00000000
        /*04bc*/ 	.short	0x010a
        /*04be*/ 	.byte	0x3f
	.zero		1


	//   ....[68]....
        /*04c0*/ 	.word	0x0000ea20
        /*04c4*/ 	.word	0x00000006
        /*04c8*/ 	.word	0x00000000
        /*04cc*/ 	.short	0x010a
        /*04ce*/ 	.byte	0x3f
	.zero		1


	//   ....[69]....
        /*04d0*/ 	.word	0x0000ea70
        /*04d4*/ 	.word	0x00000009
        /*04d8*/ 	.word	0x00000000
        /*04dc*/ 	.short	0x010a
        /*04de*/ 	.byte	0x3f
	.zero		1


	//   ....[70]....
        /*04e0*/ 	.word	0x0000eac0
        /*04e4*/ 	.word	0x00000006
        /*04e8*/ 	.word	0x00000000
        /*04ec*/ 	.short	0x010a
        /*04ee*/ 	.byte	0x3f
	.zero		1


	//   ....[71]....
        /*04f0*/ 	.word	0x0000eb10
        /*04f4*/ 	.word	0x00000009
        /*04f8*/ 	.word	0x00000000
        /*04fc*/ 	.short	0x010a
        /*04fe*/ 	.byte	0x3f
	.zero		1


	//   ....[72]....
        /*0500*/ 	.word	0x0000eb60
        /*0504*/ 	.word	0x00000006
        /*0508*/ 	.word	0x00000000
        /*050c*/ 	.short	0x010a
        /*050e*/ 	.byte	0x3f
	.zero		1


	//   ....[73]....
        /*0510*/ 	.word	0x0000ebb0
        /*0514*/ 	.word	0x00000009
        /*0518*/ 	.word	0x00000000
        /*051c*/ 	.short	0x010a
        /*051e*/ 	.byte	0x3f
	.zero		1


	//   ....[74]....
        /*0520*/ 	.word	0x0000ec00
        /*0524*/ 	.word	0x00000006
        /*0528*/ 	.word	0x00000000
        /*052c*/ 	.short	0x010a
        /*052e*/ 	.byte	0x3f
	.zero		1


	//   ....[75]....
        /*0530*/ 	.word	0x0000ec50
        /*0534*/ 	.word	0x00000009
        /*0538*/ 	.word	0x00000000
        /*053c*/ 	.short	0x010a
        /*053e*/ 	.byte	0x3f
	.zero		1


	//   ....[76]....
        /*0540*/ 	.word	0x0000eca0
        /*0544*/ 	.word	0x00000006
        /*0548*/ 	.word	0x00000000
        /*054c*/ 	.short	0x010a
        /*054e*/ 	.byte	0x3f
	.zero		1


	//   ....[77]....
        /*0550*/ 	.word	0x0000ecf0
        /*0554*/ 	.word	0x00000009
        /*0558*/ 	.word	0x00000000
        /*055c*/ 	.short	0x010a
        /*055e*/ 	.byte	0x3f
	.zero		1


	//   ....[78]....
        /*0560*/ 	.word	0x0000ed40
        /*0564*/ 	.word	0x00000006
        /*0568*/ 	.word	0x00000000
        /*056c*/ 	.short	0x010a
        /*056e*/ 	.byte	0x3f
	.zero		1


	//   ....[79]....
        /*0570*/ 	.word	0x0000ed90
        /*0574*/ 	.word	0x00000009
        /*0578*/ 	.word	0x00000000
        /*057c*/ 	.short	0x010a
        /*057e*/ 	.byte	0x3f
	.zero		1


	//----- nvinfo : EIATTR_NUM_MBARRIERS
	.align		4
.L_35:
        /*0580*/ 	.byte	0x03, 0x38
        /*0582*/ 	.short	0x0024


	//----- nvinfo : EIATTR_EXIT_INSTR_OFFSETS
	.align		4
        /*0584*/ 	.byte	0x04, 0x1c
        /*0586*/ 	.short	(.L_37 - .L_36)


	//   ....[0]....
.L_36:
        /*0588*/ 	.word	0x000008b0


	//   ....[1]....
        /*058c*/ 	.word	0x00001220


	//   ....[2]....
        /*0590*/ 	.word	0x0000c820


	//   ....[3]....
        /*0594*/ 	.word	0x0000cf10


	//   ....[4]....
        /*0598*/ 	.word	0x0000e6d0


	//----- nvinfo : EIATTR_MAX_THREADS
	.align		4
.L_37:
        /*059c*/ 	.byte	0x04, 0x05
        /*059e*/ 	.short	(.L_39 - .L_38)
.L_38:
        /*05a0*/ 	.word	0x00000180
        /*05a4*/ 	.word	0x00000001
        /*05a8*/ 	.word	0x00000001


	//----- nvinfo : EIATTR_CRS_STACK_SIZE
	.align		4
.L_39:
        /*05ac*/ 	.byte	0x04, 0x1e
        /*05ae*/ 	.short	(.L_41 - .L_40)
.L_40:
        /*05b0*/ 	.word	0x00000000


	//----- nvinfo : EIATTR_CBANK_PARAM_SIZE
	.align		4
.L_41:
        /*05b4*/ 	.byte	0x03, 0x19
        /*05b6*/ 	.short	0x0470


	//----- nvinfo : EIATTR_PARAM_CBANK
	.align		4
        /*05b8*/ 	.byte	0x04, 0x0a
        /*05ba*/ 	.short	(.L_43 - .L_42)
	.align		4
.L_42:
        /*05bc*/ 	.word	index@(.nv.constant0._ZN7cutlass13device_kernelINS_4gemm6kernel13GemmUniversalIN4cute5tupleIJiiiiEEENS1_10collective13CollectiveMmaINS1_34MainloopSm90TmaGmmaWarpSpecializedILi17ENS5_IJNS4_1CILi1EEESB_SB_EEENS1_35KernelTmaWarpSpecializedCooperativeEEENS5_IJNSA_ILi256EEENSA_ILi160EEENSA_ILi16EEEEEENS_10bfloat16_tENS5_IJlSB_lEEESJ_SK_NS4_8TiledMMAINS4_8MMA_AtomIJNS4_4SM904GMMA27MMA_64x32x16_F32BF16BF16_SSILNSO_5MajorE0ELSQ_0ELNSO_7ScaleInE1ELSR_1EEEEEENS4_6LayoutINS5_IJNSA_ILi2EEESB_SB_EEENS5_IJSB_NSA_ILi0EEESX_EEEEENS5_IJNS4_10UnderscoreES10_S10_EEEEENS4_13SM90_TMA_LOADENS4_14ComposedLayoutINS4_7SwizzleILi1ELi4ELi3EEENS4_18smem_ptr_flag_bitsILi16EEENSU_INS5_IJNSA_ILi8EEESH_EEENS5_IJSH_SB_EEEEEEEvNS4_8identityES13_S1D_vS1E_EENS_8epilogue10collective6detail29Sm90TmaWarpSpecializedAdapterINS1H_15DefaultEpilogueISJ_SK_SK_NS1G_6thread17LinearCombinationISJ_Li1EffLNS1L_9ScaleType4KindE0ELNS_15FloatRoundStyleE2ESJ_EENS1_15EpilogueDefaultEEEEEvvEEEEvNT_6ParamsE)
        /*05c0*/ 	.short	0x0210
        /*05c2*/ 	.short	0x0470


	//----- nvinfo : EIATTR_SW_WAR
	.align		4
.L_43:
        /*05c4*/ 	.byte	0x04, 0x36
        /*05c6*/ 	.short	(.L_45 - .L_44)
.L_44:
        /*05c8*/ 	.word	0x00000008
.L_45:


//--------------------- .nv.callgraph             --------------------------
	.section	.nv.callgraph,"",@"SHT_CUDA_CALLGRAPH"
	.align	4
	.sectionentsize	8
	.align		4
        /*0000*/ 	.word	0x00000000
	.align		4
        /*0004*/ 	.word	0xffffffff
	.align		4
        /*0008*/ 	.word	index@(_ZN7cutlass13device_kernelINS_4gemm6kernel13GemmUniversalIN4cute5tupleIJiiiiEEENS1_10collective13CollectiveMmaINS1_34MainloopSm90TmaGmmaWarpSpecializedILi17ENS5_IJNS4_1CILi1EEESB_SB_EEENS1_35KernelTmaWarpSpecializedCooperativeEEENS5_IJNSA_ILi256EEENSA_ILi160EEENSA_ILi16EEEEEENS_10bfloat16_tENS5_IJlSB_lEEESJ_SK_NS4_8TiledMMAINS4_8MMA_AtomIJNS4_4SM904GMMA27MMA_64x32x16_F32BF16BF16_SSILNSO_5MajorE0ELSQ_0ELNSO_7ScaleInE1ELSR_1EEEEEENS4_6LayoutINS5_IJNSA_ILi2EEESB_SB_EEENS5_IJSB_NSA_ILi0EEESX_EEEEENS5_IJNS4_10UnderscoreES10_S10_EEEEENS4_13SM90_TMA_LOADENS4_14ComposedLayoutINS4_7SwizzleILi1ELi4ELi3EEENS4_18smem_ptr_flag_bitsILi16EEENSU_INS5_IJNSA_ILi8EEESH_EEENS5_IJSH_SB_EEEEEEEvNS4_8identityES13_S1D_vS1E_EENS_8epilogue10collective6detail29Sm90TmaWarpSpecializedAdapterINS1H_15DefaultEpilogueISJ_SK_SK_NS1G_6thread17LinearCombinationISJ_Li1EffLNS1L_9ScaleType4KindE0ELNS_15FloatRoundStyleE2ESJ_EENS1_15EpilogueDefaultEEEEEvvEEEEvNT_6ParamsE)
	.align		4
        /*000c*/ 	.word	index@(__assertfail)
	.align		4
        /*0010*/ 	.word	0x00000000
	.align		4
        /*0014*/ 	.word	0xfffffffe
	.align		4
        /*0018*/ 	.word	0x00000000
	.align		4
        /*001c*/ 	.word	0xfffffffd
	.align		4
        /*0020*/ 	.word	0x00000000
	.align		4
        /*0024*/ 	.word	0xfffffffc


//--------------------- .nv.constant4             --------------------------
	.section	.nv.constant4,"a",@progbits
	.align	8
	.align		8
.nv.constant4:
        /*0000*/ 	.dword	__assertfail
	.align		8
        /*0008*/ 	.dword	__unnamed_1
	.align		8
        /*0010*/ 	.dword	_ZN40_INTERNAL_641a5142_4_k_cu_5b9f3691_153534cuda3std3__45__cpo5beginE
	.align		8
        /*0018*/ 	.dword	_ZN40_INTERNAL_641a5142_4_k_cu_5b9f3691_153534cuda3std3__45__cpo3endE
	.align		8
        /*0020*/ 	.dword	_ZN40_INTERNAL_641a5142_4_k_cu_5b9f3691_153534cuda3std3__45__cpo6cbeginE
	.align		8
        /*0028*/ 	.dword	_ZN40_INTERNAL_641a5142_4_k_cu_5b9f3691_153534cuda3std3__45__cpo4cendE
	.align		8
        /*0030*/ 	.dword	_ZN40_INTERNAL_641a5142_4_k_cu_5b9f3691_153534cuda3std3__442_GLOBAL__N__641a5142_4_k_cu_5b9f3691_153536ignoreE
	.align		8
        /*0038*/ 	.dword	_ZN40_INTERNAL_641a5142_4_k_cu_5b9f3691_153534cuda3std3__419piecewise_constructE
	.align		8
        /*0040*/ 	.dword	_ZN40_INTERNAL_641a5142_4_k_cu_5b9f3691_153534cuda3std3__48in_placeE
	.align		8
        /*0048*/ 	.dword	_ZN40_INTERNAL_641a5142_4_k_cu_5b9f3691_153534cuda3std6ranges3__45__cpo4swapE
	.align		8
        /*0050*/ 	.dword	_ZN40_INTERNAL_641a5142_4_k_cu_5b9f3691_153534cuda3std6ranges3__45__cpo9iter_moveE
	.align		8
        /*0058*/ 	.dword	_ZN40_INTERNAL_641a5142_4_k_cu_5b9f3691_153534cute7productE
	.align		8
        /*0060*/ 	.dword	_ZN40_INTERNAL_641a5142_4_k_cu_5b9f3691_153534cute1_E
	.align		8
        /*0068*/ 	.dword	$str$22
	.align		8
        /*0070*/ 	.dword	$str$23


//--------------------- .text._ZN7cutlass13device_kernelINS_4gemm6kernel13GemmUniversalIN4cute5tupleIJiiiiEEENS1_10collective13CollectiveMmaINS1_34MainloopSm90TmaGmmaWarpSpecializedILi17ENS5_IJNS4_1CILi1EEESB_SB_EEENS1_35KernelTmaWarpSpecializedCooperativeEEENS5_IJNSA_ILi256EEENSA_ILi160EEENSA_ILi16EEEEEENS_10bfloat16_tENS5_IJlSB_lEEESJ_SK_NS4_8TiledMMAINS4_8MMA_AtomIJNS4_4SM904GMMA27MMA_64x32x16_F32BF16BF16_SSILNSO_5MajorE0ELSQ_0ELNSO_7ScaleInE1ELSR_1EEEEEENS4_6LayoutINS5_IJNSA_ILi2EEESB_SB_EEENS5_IJSB_NSA_ILi0EEESX_EEEEENS5_IJNS4_10UnderscoreES10_S10_EEEEENS4_13SM90_TMA_LOADENS4_14ComposedLayoutINS4_7SwizzleILi1ELi4ELi3EEENS4_18smem_ptr_flag_bitsILi16EEENSU_INS5_IJNSA_ILi8EEESH_EEENS5_IJSH_SB_EEEEEEEvNS4_8identityES13_S1D_vS1E_EENS_8epilogue10collective6detail29Sm90TmaWarpSpecializedAdapterINS1H_15DefaultEpilogueISJ_SK_SK_NS1G_6thread17LinearCombinationISJ_Li1EffLNS1L_9ScaleType4KindE0ELNS_15FloatRoundStyleE2ESJ_EENS1_15EpilogueDefaultEEEEEvvEEEEvNT_6ParamsE --------------------------
	.section	.text._ZN7cutlass13device_kernelINS_4gemm6kernel13GemmUniversalIN4cute5tupleIJiiiiEEENS1_10collective13CollectiveMmaINS1_34MainloopSm90TmaGmmaWarpSpecializedILi17ENS5_IJNS4_1CILi1EEESB_SB_EEENS1_35KernelTmaWarpSpecializedCooperativeEEENS5_IJNSA_ILi256EEENSA_ILi160EEENSA_ILi16EEEEEENS_10bfloat16_tENS5_IJlSB_lEEESJ_SK_NS4_8TiledMMAINS4_8MMA_AtomIJNS4_4SM904GMMA27MMA_64x32x16_F32BF16BF16_SSILNSO_5MajorE0ELSQ_0ELNSO_7ScaleInE1ELSR_1EEEEEENS4_6LayoutINS5_IJNSA_ILi2EEESB_SB_EEENS5_IJSB_NSA_ILi0EEESX_EEEEENS5_IJNS4_10UnderscoreES10_S10_EEEEENS4_13SM90_TMA_LOADENS4_14ComposedLayoutINS4_7SwizzleILi1ELi4ELi3EEENS4_18smem_ptr_flag_bitsILi16EEENSU_INS5_IJNSA_ILi8EEESH_EEENS5_IJSH_SB_EEEEEEEvNS4_8identityES13_S1D_vS1E_EENS_8epilogue10collective6detail29Sm90TmaWarpSpecializedAdapterINS1H_15DefaultEpilogueISJ_SK_SK_NS1G_6thread17LinearCombinationISJ_Li1EffLNS1L_9ScaleType4KindE0ELNS_15FloatRoundStyleE2ESJ_EENS1_15EpilogueDefaultEEEEEvvEEEEvNT_6ParamsE,"ax",@progbits
	.align	128
.text._ZN7cutlass13device_kernelINS_4gemm6kernel13GemmUniversalIN4cute5tupleIJiiiiEEENS1_10collective13CollectiveMmaINS1_34MainloopSm90TmaGmmaWarpSpecializedILi17ENS5_IJNS4_1CILi1EEESB_SB_EEENS1_35KernelTmaWarpSpecializedCooperativeEEENS5_IJNSA_ILi256EEENSA_ILi160EEENSA_ILi16EEEEEENS_10bfloat16_tENS5_IJlSB_lEEESJ_SK_NS4_8TiledMMAINS4_8MMA_AtomIJNS4_4SM904GMMA27MMA_64x32x16_F32BF16BF16_SSILNSO_5MajorE0ELSQ_0ELNSO_7ScaleInE1ELSR_1EEEEEENS4_6LayoutINS5_IJNSA_ILi2EEESB_SB_EEENS5_IJSB_NSA_ILi0EEESX_EEEEENS5_IJNS4_10UnderscoreES10_S10_EEEEENS4_13SM90_TMA_LOADENS4_14ComposedLayoutINS4_7SwizzleILi1ELi4ELi3EEENS4_18smem_ptr_flag_bitsILi16EEENSU_INS5_IJNSA_ILi8EEESH_EEENS5_IJSH_SB_EEEEEEEvNS4_8identityES13_S1D_vS1E_EENS_8epilogue10collective6detail29Sm90TmaWarpSpecializedAdapterINS1H_15DefaultEpilogueISJ_SK_SK_NS1G_6thread17LinearCombinationISJ_Li1EffLNS1L_9ScaleType4KindE0ELNS_15FloatRoundStyleE2ESJ_EENS1_15EpilogueDefaultEEEEEvvEEEEvNT_6ParamsE:
        .type           _ZN7cutlass13device_kernelINS_4gemm6kernel13GemmUniversalIN4cute5tupleIJiiiiEEENS1_10collective13CollectiveMmaINS1_34MainloopSm90TmaGmmaWarpSpecializedILi17ENS5_IJNS4_1CILi1EEESB_SB_EEENS1_35KernelTmaWarpSpecializedCooperativeEEENS5_IJNSA_ILi256EEENSA_ILi160EEENSA_ILi16EEEEEENS_10bfloat16_tENS5_IJlSB_lEEESJ_SK_NS4_8TiledMMAINS4_8MMA_AtomIJNS4_4SM904GMMA27MMA_64x32x16_F32BF16BF16_SSILNSO_5MajorE0ELSQ_0ELNSO_7ScaleInE1ELSR_1EEEEEENS4_6LayoutINS5_IJNSA_ILi2EEESB_SB_EEENS5_IJSB_NSA_ILi0EEESX_EEEEENS5_IJNS4_10UnderscoreES10_S10_EEEEENS4_13SM90_TMA_LOADENS4_14ComposedLayoutINS4_7SwizzleILi1ELi4ELi3EEENS4_18smem_ptr_flag_bitsILi16EEENSU_INS5_IJNSA_ILi8EEESH_EEENS5_IJSH_SB_EEEEEEEvNS4_8identityES13_S1D_vS1E_EENS_8epilogue10collective6detail29Sm90TmaWarpSpecializedAdapterINS1H_15DefaultEpilogueISJ_SK_SK_NS1G_6thread17LinearCombinationISJ_Li1EffLNS1L_9ScaleType4KindE0ELNS_15FloatRoundStyleE2ESJ_EENS1_15EpilogueDefaultEEEEEvvEEEEvNT_6ParamsE,@function
        .size           _ZN7cutlass13device_kernelINS_4gemm6kernel13GemmUniversalIN4cute5tupleIJiiiiEEENS1_10collective13CollectiveMmaINS1_34MainloopSm90TmaGmmaWarpSpecializedILi17ENS5_IJNS4_1CILi1EEESB_SB_EEENS1_35KernelTmaWarpSpecializedCooperativeEEENS5_IJNSA_ILi256EEENSA_ILi160EEENSA_ILi16EEEEEENS_10bfloat16_tENS5_IJlSB_lEEESJ_SK_NS4_8TiledMMAINS4_8MMA_AtomIJNS4_4SM904GMMA27MMA_64x32x16_F32BF16BF16_SSILNSO_5MajorE0ELSQ_0ELNSO_7ScaleInE1ELSR_1EEEEEENS4_6LayoutINS5_IJNSA_ILi2EEESB_SB_EEENS5_IJSB_NSA_ILi0EEESX_EEEEENS5_IJNS4_10UnderscoreES10_S10_EEEEENS4_13SM90_TMA_LOADENS4_14ComposedLayoutINS4_7SwizzleILi1ELi4ELi3EEENS4_18smem_ptr_flag_bitsILi16EEENSU_INS5_IJNSA_ILi8EEESH_EEENS5_IJSH_SB_EEEEEEEvNS4_8identityES13_S1D_vS1E_EENS_8epilogue10collective6detail29Sm90TmaWarpSpecializedAdapterINS1H_15DefaultEpilogueISJ_SK_SK_NS1G_6thread17LinearCombinationISJ_Li1EffLNS1L_9ScaleType4KindE0ELNS_15FloatRoundStyleE2ESJ_EENS1_15EpilogueDefaultEEEEEvvEEEEvNT_6ParamsE,(.L_x_411 - _ZN7cutlass13device_kernelINS_4gemm6kernel13GemmUniversalIN4cute5tupleIJiiiiEEENS1_10collective13CollectiveMmaINS1_34MainloopSm90TmaGmmaWarpSpecializedILi17ENS5_IJNS4_1CILi1EEESB_SB_EEENS1_35KernelTmaWarpSpecializedCooperativeEEENS5_IJNSA_ILi256EEENSA_ILi160EEENSA_ILi16EEEEEENS_10bfloat16_tENS5_IJlSB_lEEESJ_SK_NS4_8TiledMMAINS4_8MMA_AtomIJNS4_4SM904GMMA27MMA_64x32x16_F32BF16BF16_SSILNSO_5MajorE0ELSQ_0ELNSO_7ScaleInE1ELSR_1EEEEEENS4_6LayoutINS5_IJNSA_ILi2EEESB_SB_EEENS5_IJSB_NSA_ILi0EEESX_EEEEENS5_IJNS4_10UnderscoreES10_S10_EEEEENS4_13SM90_TMA_LOADENS4_14ComposedLayoutINS4_7SwizzleILi1ELi4ELi3EEENS4_18smem_ptr_flag_bitsILi16EEENSU_INS5_IJNSA_ILi8EEESH_EEENS5_IJSH_SB_EEEEEEEvNS4_8identityES13_S1D_vS1E_EENS_8epilogue10collective6detail29Sm90TmaWarpSpecializedAdapterINS1H_15DefaultEpilogueISJ_SK_SK_NS1G_6thread17LinearCombinationISJ_Li1EffLNS1L_9ScaleType4KindE0ELNS_15FloatRoundStyleE2ESJ_EENS1_15EpilogueDefaultEEEEEvvEEEEvNT_6ParamsE)
        .other          _ZN7cutlass13device_kernelINS_4gemm6kernel13GemmUniversalIN4cute5tupleIJiiiiEEENS1_10collective13CollectiveMmaINS1_34MainloopSm90TmaGmmaWarpSpecializedILi17ENS5_IJNS4_1CILi1EEESB_SB_EEENS1_35KernelTmaWarpSpecializedCooperativeEEENS5_IJNSA_ILi256EEENSA_ILi160EEENSA_ILi16EEEEEENS_10bfloat16_tENS5_IJlSB_lEEESJ_SK_NS4_8TiledMMAINS4_8MMA_AtomIJNS4_4SM904GMMA27MMA_64x32x16_F32BF16BF16_SSILNSO_5MajorE0ELSQ_0ELNSO_7ScaleInE1ELSR_1EEEEEENS4_6LayoutINS5_IJNSA_ILi2EEESB_SB_EEENS5_IJSB_NSA_ILi0EEESX_EEEEENS5_IJNS4_10UnderscoreES10_S10_EEEEENS4_13SM90_TMA_LOADENS4_14ComposedLayoutINS4_7SwizzleILi1ELi4ELi3EEENS4_18smem_ptr_flag_bitsILi16EEENSU_INS5_IJNSA_ILi8EEESH_EEENS5_IJSH_SB_EEEEEEEvNS4_8identityES13_S1D_vS1E_EENS_8epilogue10collective6detail29Sm90TmaWarpSpecializedAdapterINS1H_15DefaultEpilogueISJ_SK_SK_NS1G_6thread17LinearCombinationISJ_Li1EffLNS1L_9ScaleType4KindE0ELNS_15FloatRoundStyleE2ESJ_EENS1_15EpilogueDefaultEEEEEvvEEEEvNT_6ParamsE,@"STO_CUDA_ENTRY STV_DEFAULT"
_ZN7cutlass13device_kernelINS_4gemm6kernel13GemmUniversalIN4cute5tupleIJiiiiEEENS1_10collective13CollectiveMmaINS1_34MainloopSm90TmaGmmaWarpSpecializedILi17ENS5_IJNS4_1CILi1EEESB_SB_EEENS1_35KernelTmaWarpSpecializedCooperativeEEENS5_IJNSA_ILi256EEENSA_ILi160EEENSA_ILi16EEEEEENS_10bfloat16_tENS5_IJlSB_lEEESJ_SK_NS4_8TiledMMAINS4_8MMA_AtomIJNS4_4SM904GMMA27MMA_64x32x16_F32BF16BF16_SSILNSO_5MajorE0ELSQ_0ELNSO_7ScaleInE1ELSR_1EEEEEENS4_6LayoutINS5_IJNSA_ILi2EEESB_SB_EEENS5_IJSB_NSA_ILi0EEESX_EEEEENS5_IJNS4_10UnderscoreES10_S10_EEEEENS4_13SM90_TMA_LOADENS4_14ComposedLayoutINS4_7SwizzleILi1ELi4ELi3EEENS4_18smem_ptr_flag_bitsILi16EEENSU_INS5_IJNSA_ILi8EEESH_EEENS5_IJSH_SB_EEEEEEEvNS4_8identityES13_S1D_vS1E_EENS_8epilogue10collective6detail29Sm90TmaWarpSpecializedAdapterINS1H_15DefaultEpilogueISJ_SK_SK_NS1G_6thread17LinearCombinationISJ_Li1EffLNS1L_9ScaleType4KindE0ELNS_15FloatRoundStyleE2ESJ_EENS1_15EpilogueDefaultEEEEEvvEEEEvNT_6ParamsE:
[----:B------:R-:W0:Y:S01]  /*0000*/  LDC R1, c[0x0][0x28] ;  /* 0x00000a00ff017b82 */ /* 0x000e220000000800 */
[----:B------:R-:W1:Y:S01]  /*0010*/  S2R R2, SR_TID.X ;  /* 0x0000000000027919 */ /* 0x000e620000002100 */
[----:B------:R-:W-:Y:S01]  /*0020*/  ELECT P0, URZ, PT ;  /* 0x00000000003f782f */ /* 0x000fe20003800000 */
[----:B------:R-:W-:Y:S01]  /*0030*/  BSSY B0, `(.L_x_0) ;  /* 0x0000015000007945 */ /* 0x000fe20003800000 */
[--C-:B-1----:R-:W-:Y:S02]  /*0040*/  SHF.R.U32.HI R0, RZ, 0x5, R2.reuse ;  /* 0x00000005ff007819 */ /* 0x102fe40000011602 */
[----:B------:R-:W-:-:S03]  /*0050*/  SHF.R.U32.HI R18, RZ, 0x7, R2 ;  /* 0x00000007ff127819 */ /* 0x000fc60000011602 */
[----:B------:R-:W1:Y:S04]  /*0060*/  SHFL.IDX PT, R4, R0, RZ, 0x1f ;  /* 0x00001fff00047589 */ /* 0x000e6800000e0000 */
[----:B------:R-:W2:Y:S01]  /*0070*/  SHFL.IDX PT, R3, R18, RZ, 0x1f ;  /* 0x00001fff12037589 */ /* 0x000ea200000e0000 */
[----:B-1----:R-:W-:Y:S02]  /*0080*/  R2UR UR10, R4 ;  /* 0x00000000040a72ca */ /* 0x002fe400000e0000 */
[----:B--2---:R-:W-:-:S11]  /*0090*/  R2UR UR5, R3 ;  /* 0x00000000030572ca */ /* 0x004fd600000e0000 */
[----:B------:R-:W-:Y:S02]  /*00a0*/  USHF.R.S32.HI UR4, URZ, 0x1f, UR10 ;  /* 0x0000001f3f047899 */ /* 0x000fe4000801140a */
[----:B------:R-:W-:Y:S02]  /*00b0*/  ISETP.NE.OR P0, PT, RZ, UR10, !P0 ;  /* 0x0000000aff007c0c */ /* 0x000fe4000c705670 */
[----:B------:R-:W-:-:S04]  /*00c0*/  ULEA.HI UR4, UR4, UR10, URZ, 0x2 ;  /* 0x0000000a04047291 */ /* 0x000fc8000f8f103f */
[----:B------:R-:W-:-:S04]  /*00d0*/  ULOP3.LUT UR4, UR4, 0xfffffffc, URZ, 0xc0, !UPT ;  /* 0xfffffffc04047892 */ /* 0x000fc8000f8ec03f */
[----:B------:R-:W-:-:S03]  /*00e0*/  UIADD3 UR10, UR10, -UR4, URZ ;  /* 0x800000040a0a7290 */ /* 0x000fc6000fffe03f */
[----:B0-----:R-:W-:Y:S09]  /*00f0*/  @P0 BRA `(.L_x_1) ;  /* 0x0000000000200947 */ /* 0x001ff20003800000 */
[----:B------:R-:W-:Y:S02]  /*0100*/  ULDC.64 UR6, c[0x0][0x198] ;  /* 0x0000660000067ab9 */ /* 0x000fe40000000a00 */
[----:B------:R-:W-:Y:S02]  /*0110*/  UIADD3 UR8, UP0, UR6, 0xf0, URZ ;  /* 0x000000f006087890 */ /* 0x000fe4000ff1e03f */
[----:B------:R-:W-:Y:S02]  /*0120*/  UIADD3 UR6, UP1, UR6, 0x1f0, URZ ;  /* 0x000001f006067890 */ /* 0x000fe4000ff3e03f */
[----:B------:R-:W-:Y:S02]  /*0130*/  UIADD3.X UR9, URZ, UR7, URZ, UP0, !UPT ;  /* 0x000000073f097290 */ /* 0x000fe400087fe43f */
[----:B------:R-:W-:-:S07]  /*0140*/  UIADD3.X UR7, URZ, UR7, URZ, UP1, !UPT ;  /* 0x000000073f077290 */ /* 0x000fce0008ffe43f */
[----:B------:R0:W-:Y:S02]  /*0150*/  UTMACCTL.PF [UR8] ;  /* 0x00000000080079b9 */ /* 0x0001e40008040000 */
[----:B------:R0:W-:Y:S02]  /*0160*/  UTMACCTL.PF [UR6] ;  /* 0x00000000060079b9 */ /* 0x0001e40008040000 */
[----:B0-----:R-:W-:Y:S01]  /*0170*/  NOP ;  /* 0x0000000000007918 */ /* 0x001fe20000000000 */
.L_x_1:
[----:B------:R-:W-:Y:S05]  /*0180*/  BSYNC B0 ;  /* 0x0000000000007941 */ /* 0x000fea0003800000 */
.L_x_0:
[----:B------:R-:W0:Y:S01]  /*0190*/  SHFL.IDX PT, R3, R0, RZ, 0x1f ;  /* 0x00001fff00037589 */ /* 0x000e2200000e0000 */
[----:B------:R-:W-:Y:S01]  /*01a0*/  UISETP.NE.AND UP0, UPT, UR10, 0x3, UPT ;  /* 0x000000030a00788c */ /* 0x000fe2000bf05270 */
[----:B------:R-:W-:Y:S01]  /*01b0*/  ISETP.NE.AND P1, PT, RZ, UR5, PT ;  /* 0x00000005ff007c0c */ /* 0x000fe2000bf25270 */
[----:B------:R-:W-:Y:S02]  /*01c0*/  UIADD3 UR18, UR5, -0x1, URZ ;  /* 0xffffffff05127890 */ /* 0x000fe4000fffe03f */
[----:B------:R-:W-:Y:S02]  /*01d0*/  UISETP.EQ.OR UP0, UPT, UR10, URZ, !UP0 ;  /* 0x0000003f0a00728c */ /* 0x000fe4000c702670 */
[----:B------:R-:W-:Y:S02]  /*01e0*/  UISETP.GE.U32.AND UP1, UPT, UR18, 0x2, UPT ;  /* 0x000000021200788c */ /* 0x000fe4000bf26070 */
[----:B------:R-:W-:-:S04]  /*01f0*/  UISETP.EQ.AND UP0, UPT, UR5, URZ, UP0 ;  /* 0x0000003f0500728c */ /* 0x000fc80008702270 */
[----:B------:R-:W-:-:S04]  /*0200*/  USEL UR38, URZ, 0x1, !UP0 ;  /* 0x000000013f267887 */ /* 0x000fc8000c000000 */
[----:B------:R-:W-:Y:S01]  /*0210*/  USEL UR38, UR38, 0x2, UP1 ;  /* 0x0000000226267887 */ /* 0x000fe20008800000 */
[----:B0-----:R-:W-:-:S13]  /*0220*/  ISETP.NE.AND P0, PT, R3, RZ, PT ;  /* 0x000000ff0300720c */ /* 0x001fda0003f05270 */
[----:B------:R-:W-:Y:S05]  /*0230*/  @P0 BRA `(.L_x_2) ;  /* 0x0000000000cc0947 */ /* 0x000fea0003800000 */
[----:B------:R-:W-:Y:S01]  /*0240*/  ELECT P0, URZ, PT ;  /* 0x00000000003f782f */ /* 0x000fe20003800000 */
[----:B------:R-:W-:-:S12]  /*0250*/  BSSY B0, `(.L_x_2) ;  /* 0x0000031000007945 */ /* 0x000fd80003800000 */
[----:B------:R-:W-:Y:S05]  /*0260*/  @!P0 BRA `(.L_x_3) ;  /* 0x0000000000bc8947 */ /* 0x000fea0003800000 */
[----:B------:R-:W0:Y:S01]  /*0270*/  S2UR UR8, SR_CgaCtaId ;  /* 0x00000000000879c3 */ /* 0x000e220000008800 */
[----:B------:R-:W-:Y:S01]  /*0280*/  UMOV UR4, 0x400 ;  /* 0x0000040000047882 */ /* 0x000fe20000000000 */
[----:B------:R-:W-:Y:S01]  /*0290*/  UMOV UR5, 0x1 ;  /* 0x0000000100057882 */ /* 0x000fe20000000000 */
[----:B------:R-:W-:Y:S02]  /*02a0*/  UMOV UR6, 0x100 ;  /* 0x0000010000067882 */ /* 0x000fe40000000000 */
[----:B------:R-:W-:-:S04]  /*02b0*/  UIADD3 UR6, -UR6, 0x100000, URZ ;  /* 0x0010000006067890 */ /* 0x000fc8000fffe13f */
[----:B------:R-:W-:Y:S02]  /*02c0*/  USHF.L.U32 UR7, UR6, 0xb, URZ ;  /* 0x0000000b06077899 */ /* 0x000fe4000800063f */
[----:B------:R-:W-:Y:S02]  /*02d0*/  USHF.L.U32 UR6, UR6, 0x1, URZ ;  /* 0x0000000106067899 */ /* 0x000fe4000800063f */
[----:B0-----:R-:W-:Y:S02]  /*02e0*/  ULEA UR8, UR8, UR4, 0x18 ;  /* 0x0000000408087291 */ /* 0x001fe4000f8ec03f */
[----:B------:R-:W-:-:S04]  /*02f0*/  UIADD3 UR4, -UR5, 0x100000, URZ ;  /* 0x0010000005047890 */ /* 0x000fc8000fffe13f */
[----:B------:R-:W-:Y:S02]  /*0300*/  USHF.L.U32 UR5, UR4, 0xb, URZ ;  /* 0x0000000b04057899 */ /* 0x000fe4000800063f */
[----:B------:R-:W-:Y:S01]  /*0310*/  USHF.L.U32 UR4, UR4, 0x1, URZ ;  /* 0x0000000104047899 */ /* 0x000fe2000800063f */
[----:B------:R-:W0:Y:S11]  /*0320*/  FENCE.VIEW.ASYNC.S ;  /* 0x00000000000073c6 */ /* 0x000e360000000000 */
[----:B0-----:R0:W1:Y:S01]  /*0330*/  SYNCS.EXCH.64 URZ, [UR8], UR4 ;  /* 0x00000004083f75b2 */ /* 0x0010620008000100 */
[----:B------:R0:W2:Y:S01]  /*0340*/  SYNCS.EXCH.64 URZ, [UR8+0x88], UR6 ;  /* 0x00008806083f75b2 */ /* 0x0000a20008000100 */
[----:B------:R0:W3:Y:S01]  /*0350*/  SYNCS.EXCH.64 URZ, [UR8+0x8], UR4 ;  /* 0x00000804083f75b2 */ /* 0x0000e20008000100 */
[----:B------:R0:W4:Y:S01]  /*0360*/  SYNCS.EXCH.64 URZ, [UR8+0x90], UR6 ;  /* 0x00009006083f75b2 */ /* 0x0001220008000100 */
[----:B------:R0:W0:Y:S01]  /*0370*/  SYNCS.EXCH.64 URZ, [UR8+0x10], UR4 ;  /* 0x00001004083f75b2 */ /* 0x0000220008000100 */
        /* <DEDUP_REMOVED lines=29> */
[----:B-1234-:R-:W-:Y:S01]  /*0550*/  NOP ;  /* 0x0000000000007918 */ /* 0x01efe20000000000 */
.L_x_3:
[----:B0-----:R-:W-:Y:S05]  /*0560*/  BSYNC B0 ;  /* 0x0000000000007941 */ /* 0x001fea0003800000 */
.L_x_2:
[----:B------:R-:W0:Y:S01]  /*0570*/  SHFL.IDX PT, R0, R0, RZ, 0x1f ;  /* 0x00001fff00007589 */ /* 0x000e2200000e0000 */
[----:B------:R-:W-:Y:S01]  /*0580*/  ELECT P0, URZ, PT ;  /* 0x00000000003f782f */ /* 0x000fe20003800000 */
[----:B------:R-:W1:Y:S01]  /*0590*/  S2UR UR17, SR_CTAID.Y ;  /* 0x00000000001179c3 */ /* 0x000e620000002600 */
[----:B------:R-:W-:Y:S01]  /*05a0*/  ULDC UR5, c[0x0][0x65c] ;  /* 0x0001970000057ab9 */ /* 0x000fe20000000800 */
[----:B------:R-:W-:Y:S01]  /*05b0*/  UMOV UR12, 0x20 ;  /* 0x00000020000c7882 */ /* 0x000fe20000000000 */
[----:B------:R-:W-:Y:S01]  /*05c0*/  UISETP.NE.AND UP2, UPT, UR5, 0x1, UPT ;  /* 0x000000010500788c */ /* 0x000fe2000bf45270 */
[----:B------:R-:W-:Y:S01]  /*05d0*/  NOP ;  /* 0x0000000000007918 */ /* 0x000fe20000000000 */
[----:B------:R-:W-:Y:S02]  /*05e0*/  NOP ;  /* 0x0000000000007918 */ /* 0x000fe40000000000 */
[----:B------:R-:W-:Y:S01]  /*05f0*/  UP2UR UR39, UPR, URZ, 0x4 ;  /* 0x000000043f277883 */ /* 0x000fe20008000000 */
[----:B------:R-:W2:Y:S01]  /*0600*/  S2UR UR4, SR_CTAID.X ;  /* 0x00000000000479c3 */ /* 0x000ea20000002500 */
[----:B------:R-:W-:-:S02]  /*0610*/  PLOP3.LUT P2, PT, PT, PT, UP2, 0x80, 0x0 ;  /* 0x000000000000781c */ /* 0x000fc40003f4f028 */
[----:B------:R-:W-:Y:S02]  /*0620*/  PLOP3.LUT P3, PT, PT, PT, UP2, 0x80, 0x0 ;  /* 0x000000000000781c */ /* 0x000fe40003f6f028 */
[----:B------:R-:W-:Y:S01]  /*0630*/  PLOP3.LUT P4, PT, PT, PT, UP2, 0x80, 0x0 ;  /* 0x000000000000781c */ /* 0x000fe20003f8f028 */
[----:B------:R-:W-:Y:S01]  /*0640*/  @UP2 ULDC UR14, c[0x0][0x10] ;  /* 0x00000400000e2ab9 */ /* 0x000fe20000000800 */
[----:B------:R-:W-:Y:S01]  /*0650*/  @UP2 UMOV UR9, URZ ;  /* 0x0000003f00092c82 */ /* 0x000fe20008000000 */
[----:B------:R-:W-:Y:S01]  /*0660*/  @!UP2 ULDC UR11, c[0x0][0xc] ;  /* 0x00000300000baab9 */ /* 0x000fe20000000800 */
[----:B0-----:R-:W-:Y:S01]  /*0670*/  ISETP.NE.OR P0, PT, R0, RZ, !P0 ;  /* 0x000000ff0000720c */ /* 0x001fe20004705670 */
[----:B-1----:R-:W-:Y:S02]  /*0680*/  @UP2 UMOV UR7, UR17 ;  /* 0x0000001100072c82 */ /* 0x002fe40008000000 */
[----:B------:R-:W-:Y:S01]  /*0690*/  @UP2 UMOV UR8, UR7 ;  /* 0x0000000700082c82 */ /* 0x000fe20008000000 */
[----:B------:R-:W-:Y:S01]  /*06a0*/  @!UP2 UMOV UR7, UR17 ;  /* 0x000000110007ac82 */ /* 0x000fe20008000000 */
[----:B--2---:R-:W-:-:S08]  /*06b0*/  @UP2 UIMAD.WIDE.U32 UR14, UR4, UR14, UR8 ;  /* 0x0000000e040e22a5 */ /* 0x004fd0000f8e0008 */
[----:B------:R-:W-:Y:S01]  /*06c0*/  VOTEU.ALL UP0, P0 ;  /* 0x00000000003f7886 */ /* 0x000fe20000000000 */
[----:B------:R-:W-:Y:S01]  /*06d0*/  VOTEU.ALL UP1, P0 ;  /* 0x00000000003f7886 */ /* 0x000fe20000020000 */
[----:B------:R-:W-:-:S03]  /*06e0*/  IMAD.U32 R17, RZ, RZ, UR15 ;  /* 0x0000000fff117e24 */ /* 0x000fc6000f8e00ff */
[----:B------:R-:W0:Y:S01]  /*06f0*/  @!UP0 S2UR UR6, SR_CgaCtaId ;  /* 0x00000000000689c3 */ /* 0x000e220000008800 */
[----:B------:R-:W-:Y:S01]  /*0700*/  @!UP0 UMOV UR5, 0x400 ;  /* 0x0000040000058882 */ /* 0x000fe20000000000 */
[----:B------:R-:W-:-:S04]  /*0710*/  @!UP0 UIADD3 UR12, -UR12, 0x100000, URZ ;  /* 0x001000000c0c8890 */ /* 0x000fc8000fffe13f */
[----:B------:R-:W-:Y:S02]  /*0720*/  @!UP0 USHF.L.U32 UR13, UR12, 0xb, URZ ;  /* 0x0000000b0c0d8899 */ /* 0x000fe4000800063f */
[----:B------:R-:W-:Y:S01]  /*0730*/  @!UP0 USHF.L.U32 UR12, UR12, 0x1, URZ ;  /* 0x000000010c0c8899 */ /* 0x000fe2000800063f */
[----:B------:R-:W-:Y:S01]  /*0740*/  IMAD.U32 R16, RZ, RZ, UR14 ;  /* 0x0000000eff107e24 */ /* 0x000fe2000f8e00ff */
[----:B0-----:R-:W-:Y:S01]  /*0750*/  @!UP0 ULEA UR16, UR6, UR5, 0x18 ;  /* 0x0000000506108291 */ /* 0x001fe2000f8ec03f */
[----:B------:R-:W-:Y:S02]  /*0760*/  VOTEU.ALL UP0, P0 ;  /* 0x00000000003f7886 */ /* 0x000fe40000000000 */
[----:B------:R-:W-:Y:S01]  /*0770*/  UMOV UR5, URZ ;  /* 0x0000003f00057c82 */ /* 0x000fe20008000000 */
[----:B------:R-:W-:Y:S01]  /*0780*/  @UP2 UMOV UR6, URZ ;  /* 0x0000003f00062c82 */ /* 0x000fe20008000000 */
[----:B------:R-:W-:Y:S01]  /*0790*/  @!UP2 UIMAD.WIDE.U32 UR8, UR11, UR7, UR4 ;  /* 0x000000070b08a2a5 */ /* 0x000fe2000f8e0004 */
[----:B------:R-:W-:Y:S01]  /*07a0*/  PLOP3.LUT P0, PT, PT, PT, UP2, 0x80, 0x0 ;  /* 0x000000000000781c */ /* 0x000fe20003f0f028 */
[----:B------:R-:W-:-:S04]  /*07b0*/  @UP2 UIADD3 UR6, UR15, UR6, URZ ;  /* 0x000000060f062290 */ /* 0x000fc8000fffe03f */
[----:B------:R-:W-:Y:S01]  /*07c0*/  IMAD.U32 R4, RZ, RZ, UR8 ;  /* 0x00000008ff047e24 */ /* 0x000fe2000f8e00ff */
[----:B------:R-:W0:Y:S02]  /*07d0*/  FENCE.VIEW.ASYNC.S ;  /* 0x00000000000073c6 */ /* 0x000e240000000000 */
[----:B0-----:R0:W1:Y:S01]  /*07e0*/  @!UP0 SYNCS.EXCH.64 URZ, [UR16+0x120], UR12 ;  /* 0x0001200c103f85b2 */ /* 0x0010620008000100 */
[----:B------:R-:W-:Y:S02]  /*07f0*/  IMAD.U32 R7, RZ, RZ, UR9 ;  /* 0x00000009ff077e24 */ /* 0x000fe4000f8e00ff */
[----:B------:R-:W-:Y:S02]  /*0800*/  @P2 IMAD.U32 R17, RZ, RZ, UR6 ;  /* 0x00000006ff112e24 */ /* 0x000fe4000f8e00ff */
[----:B------:R-:W-:Y:S02]  /*0810*/  IMAD.U32 R5, RZ, RZ, UR9 ;  /* 0x00000009ff057e24 */ /* 0x000fe4000f8e00ff */
[----:B------:R-:W-:-:S02]  /*0820*/  IMAD.U32 R6, RZ, RZ, UR8 ;  /* 0x00000008ff067e24 */ /* 0x000fc4000f8e00ff */
[----:B------:R-:W-:Y:S02]  /*0830*/  @!P3 IMAD.MOV.U32 R16, RZ, RZ, R4 ;  /* 0x000000ffff10b224 */ /* 0x000fe400078e0004 */
[----:B------:R-:W-:Y:S01]  /*0840*/  @!P4 IMAD.MOV.U32 R17, RZ, RZ, R7 ;  /* 0x000000ffff11c224 */ /* 0x000fe200078e0007 */
[----:B------:R0:W1:Y:S01]  /*0850*/  @!UP1 SYNCS.EXCH.64 URZ, [UR16+0x128], UR12 ;  /* 0x0001280c103f95b2 */ /* 0x0000620008000100 */
[----:B------:R-:W-:Y:S01]  /*0860*/  NOP ;  /* 0x0000000000007918 */ /* 0x000fe20000000000 */
[----:B-1----:R-:W-:Y:S06]  /*0870*/  BAR.SYNC.DEFER_BLOCKING 0x0 ;  /* 0x0000000000007b1d */ /* 0x002fec0000010000 */
[----:B------:R-:W-:Y:S05]  /*0880*/  @!P1 BRA `(.L_x_4) ;  /* 0x000000bc00e89947 */ /* 0x000fea0003800000 */
[----:B------:R-:W-:-:S06]  /*0890*/  UISETP.GT.U32.AND UP0, UPT, UR18, 0x1, UPT ;  /* 0x000000011200788c */ /* 0x000fcc000bf04070 */
[----:B------:R-:W-:-:S13]  /*08a0*/  PLOP3.LUT P0, PT, PT, PT, UP0, 0x80, 0x0 ;  /* 0x000000000000781c */ /* 0x000fda0003f0f008 */
[----:B0-----:R-:W-:Y:S05]  /*08b0*/  @P0 EXIT ;  /* 0x000000000000094d */ /* 0x001fea0003800000 */
[----:B------:R-:W-:Y:S01]  /*08c0*/  ULDC.64 UR8, c[0x0][0x650] ;  /* 0x0001940000087ab9 */ /* 0x000fe20000000a00 */
[----:B------:R-:W-:Y:S01]  /*08d0*/  UMOV UR45, 0xffffffff ;  /* 0xffffffff002d7882 */ /* 0x000fe20000000000 */
[----:B------:R-:W-:Y:S01]  /*08e0*/  ISETP.GE.U32.AND P0, PT, R16, UR8, PT ;  /* 0x0000000810007c0c */ /* 0x000fe2000bf06070 */
[----:B------:R-:W-:Y:S01]  /*08f0*/  UMOV UR40, 0xffffffff ;  /* 0xffffffff00287882 */ /* 0x000fe20000000000 */
[----:B------:R-:W-:Y:S01]  /*0900*/  UMOV UR41, 0xffffffff ;  /* 0xffffffff00297882 */ /* 0x000fe20000000000 */
[----:B------:R-:W-:Y:S02]  /*0910*/  PRMT R0, RZ, 0x7610, R0 ;  /* 0x00007610ff007816 */ /* 0x000fe40000000000 */
[----:B------:R-:W-:-:S13]  /*0920*/  ISETP.GE.U32.AND.EX P0, PT, R17, UR9, PT, P0 ;  /* 0x0000000911007c0c */ /* 0x000fda000bf06100 */
[----:B------:R-:W-:Y:S05]  /*0930*/  @P0 BRA `(.L_x_5) ;  /* 0x0000000400800947 */ /* 0x000fea0003800000 */
[----:B------:R-:W-:Y:S01]  /*0940*/  I2FP.F32.U32 R0, UR4 ;  /* 0x0000000400007c45 */ /* 0x000fe20008201000 */
[----:B------:R-:W-:Y:S01]  /*0950*/  ULDC.64 UR16, c[0x0][0x628] ;  /* 0x00018a0000107ab9 */ /* 0x000fe20000000a00 */
[----:B------:R-:W-:Y:S01]  /*0960*/  ULDC UR6, c[0x0][0x150] ;  /* 0x0000540000067ab9 */ /* 0x000fe20000000800 */
[----:B------:R-:W-:Y:S01]  /*0970*/  ISETP.NE.U32.AND P0, PT, RZ, UR16, PT ;  /* 0x00000010ff007c0c */ /* 0x000fe2000bf05070 */
[----:B------:R-:W-:Y:S01]  /*0980*/  ULDC UR15, c[0x0][0x630] ;  /* 0x00018c00000f7ab9 */ /* 0x000fe20000000800 */
[----:B------:R-:W-:Y:S01]  /*0990*/  FMUL R0, R0, UR6 ;  /* 0x0000000600007c20 */ /* 0x000fe20008400000 */
[----:B------:R-:W-:Y:S01]  /*09a0*/  R2UR UR18, R16 ;  /* 0x00000000101272ca */ /* 0x000fe200000e0000 */
[----:B------:R-:W-:Y:S01]  /*09b0*/  ULDC UR20, c[0x0][0x154] ;  /* 0x0000550000147ab9 */ /* 0x000fe20000000800 */
[----:B------:R-:W-:Y:S01]  /*09c0*/  ISETP.NE.AND.EX P0, PT, RZ, UR17, PT, P0 ;  /* 0x00000011ff007c0c */ /* 0x000fe2000bf05300 */
[----:B------:R0:W1:Y:S01]  /*09d0*/  F2I.U32.TRUNC.NTZ R3, R0 ;  /* 0x0000000000037305 */ /* 0x000062000020f000 */
[----:B------:R-:W-:-:S02]  /*09e0*/  R2UR UR19, R17 ;  /* 0x00000000111372ca */ /* 0x000fc400000e0000 */
[----:B------:R-:W-:Y:S02]  /*09f0*/  R2UR UR8, R16 ;  /* 0x00000000100872ca */ /* 0x000fe400000e0000 */
[----:B------:R-:W-:-:S07]  /*0a00*/  R2UR UR9, R17 ;  /* 0x00000000110972ca */ /* 0x000fce00000e0000 */
[----:B0-----:R-:W-:Y:S08]  /*0a10*/  @!P0 BRA `(.L_x_6) ;  /* 0x0000000000308947 */ /* 0x001ff00003800000 */
[----:B------:R-:W-:Y:S01]  /*0a20*/  R2UR UR8, R16 ;  /* 0x00000000100872ca */ /* 0x000fe200000e0000 */
[----:B------:R-:W-:Y:S01]  /*0a30*/  ULDC UR6, c[0x0][0x634] ;  /* 0x00018d0000067ab9 */ /* 0x000fe20000000800 */
[----:B------:R-:W-:-:S11]  /*0a40*/  R2UR UR14, R17 ;  /* 0x00000000110e72ca */ /* 0x000fd600000e0000 */
[----:B------:R-:W-:-:S04]  /*0a50*/  UIADD3 UR6, UP0, UR8, UR6, URZ ;  /* 0x0000000608067290 */ /* 0x000fc8000ff1e03f */
[----:B------:R-:W-:-:S04]  /*0a60*/  UIADD3.X UR14, URZ, UR14, URZ, UP0, !UPT ;  /* 0x0000000e3f0e7290 */ /* 0x000fc800087fe43f */
[----:B------:R-:W-:-:S04]  /*0a70*/  UIMAD.WIDE.U32 UR8, UR14, UR16, URZ ;  /* 0x000000100e0872a5 */ /* 0x000fc8000f8e003f */
[----:B------:R-:W-:Y:S02]  /*0a80*/  UIMAD.WIDE.U32 UR10, UP0, UR6, UR17, UR8 ;  /* 0x00000011060a72a5 */ /* 0x000fe4000f800008 */
[----:B------:R-:W-:Y:S02]  /*0a90*/  UIMAD.WIDE.U32 UR8, UR6, UR16, URZ ;  /* 0x00000010060872a5 */ /* 0x000fe4000f8e003f */
[----:B------:R-:W-:Y:S02]  /*0aa0*/  UIADD3.X UR13, URZ, URZ, URZ, UP0, !UPT ;  /* 0x0000003f3f0d7290 */ /* 0x000fe400087fe43f */
[----:B------:R-:W-:Y:S01]  /*0ab0*/  UIADD3 URZ, UP0, UR9, UR10, URZ ;  /* 0x0000000a093f7290 */ /* 0x000fe2000ff1e03f */
[----:B------:R-:W-:-:S03]  /*0ac0*/  UMOV UR12, UR11 ;  /* 0x0000000b000c7c82 */ /* 0x000fc60008000000 */
[----:B------:R-:W-:-:S12]  /*0ad0*/  UIMAD.WIDE.U32.X UR8, UR14, UR17, UR12, UP0 ;  /* 0x000000110e0872a5 */ /* 0x000fd800080e040c */
.L_x_6:
[----:B------:R-:W-:Y:S01]  /*0ae0*/  USHF.R.U64 UR41, UR8, UR15, UR9 ;  /* 0x0000000f08297299 */ /* 0x000fe20008001209 */
[----:B------:R-:W-:Y:S01]  /*0af0*/  I2FP.F32.U32 R0, UR7 ;  /* 0x0000000700007c45 */ /* 0x000fe20008201000 */
[----:B------:R-:W-:Y:S01]  /*0b00*/  USHF.R.U32.HI UR5, URZ, UR15, UR9 ;  /* 0x0000000f3f057299 */ /* 0x000fe20008011609 */
[----:B-1----:R-:W-:Y:S01]  /*0b10*/  R2UR UR12, R3 ;  /* 0x00000000030c72ca */ /* 0x002fe200000e0000 */
[----:B------:R-:W-:Y:S02]  /*0b20*/  UIADD3 UR6, UP0, URZ, -UR41, URZ ;  /* 0x800000293f067290 */ /* 0x000fe4000ff1e03f */
[----:B------:R-:W-:Y:S01]  /*0b30*/  FMUL R0, R0, UR20 ;  /* 0x0000001400007c20 */ /* 0x000fe20008400000 */
[----:B------:R-:W-:Y:S01]  /*0b40*/  ULDC.64 UR8, c[0x0][0x620] ;  /* 0x0001880000087ab9 */ /* 0x000fe20000000a00 */
[----:B------:R-:W-:Y:S01]  /*0b50*/  UIADD3.X UR5, URZ, ~UR5, URZ, UP0, !UPT ;  /* 0x800000053f057290 */ /* 0x000fe200087fe43f */
[----:B------:R-:W-:Y:S01]  /*0b60*/  UMOV UR10, UR18 ;  /* 0x00000012000a7c82 */ /* 0x000fe20008000000 */
[----:B------:R-:W-:-:S02]  /*0b70*/  UMOV UR11, UR19 ;  /* 0x00000013000b7c82 */ /* 0x000fc40008000000 */
[----:B------:R-:W-:Y:S01]  /*0b80*/  UIMAD UR5, UR5, UR8, URZ ;  /* 0x00000008050572a4 */ /* 0x000fe2000f8e023f */
[----:B------:R-:W0:Y:S01]  /*0b90*/  F2I.U32.TRUNC.NTZ R0, R0 ;  /* 0x0000000000007305 */ /* 0x000e22000020f000 */
[----:B------:R-:W-:Y:S02]  /*0ba0*/  UIMAD.WIDE.U32 UR10, UR6, UR8, UR10 ;  /* 0x00000008060a72a5 */ /* 0x000fe4000f8e000a */
[----:B------:R-:W-:Y:S01]  /*0bb0*/  UIMAD UR6, UR6, UR9, UR5 ;  /* 0x00000009060672a4 */ /* 0x000fe2000f8e0205 */
[----:B------:R-:W-:Y:S01]  /*0bc0*/  ULDC UR21, c[0x0][0x658] ;  /* 0x0001960000157ab9 */ /* 0x000fe20000000800 */
[----:B------:R-:W-:Y:S02]  /*0bd0*/  UMOV UR19, 0xffffffff ;  /* 0xffffffff00137882 */ /* 0x000fe40000000000 */
[----:B------:R-:W-:Y:S01]  /*0be0*/  UIADD3 UR6, UR11, UR6, URZ ;  /* 0x000000060b067290 */ /* 0x000fe2000fffe03f */
[----:B------:R-:W-:Y:S01]  /*0bf0*/  ULDC UR15, c[0x0][0x618] ;  /* 0x00018600000f7ab9 */ /* 0x000fe20000000800 */
[----:B------:R-:W-:Y:S01]  /*0c00*/  ULDC.64 UR8, c[0x0][0x640] ;  /* 0x0001900000087ab9 */ /* 0x000fe20000000a00 */
[----:B------:R-:W-:Y:S01]  /*0c10*/  USHF.L.U32 UR11, UR19, UR21, URZ ;  /* 0x00000015130b7299 */ /* 0x000fe2000800063f */
[----:B------:R-:W-:Y:S01]  /*0c20*/  ISETP.NE.U32.AND P0, PT, RZ, UR8, PT ;  /* 0x00000008ff007c0c */ /* 0x000fe2000bf05070 */
[----:B------:R-:W-:-:S02]  /*0c30*/  USHF.R.U64 UR19, UR10, UR15, UR6 ;  /* 0x0000000f0a137299 */ /* 0x000fc40008001206 */
[----:B------:R-:W-:Y:S01]  /*0c40*/  USHF.R.U32.HI UR10, URZ, UR15, UR6 ;  /* 0x0000000f3f0a7299 */ /* 0x000fe20008011606 */
[----:B0-----:R-:W-:Y:S01]  /*0c50*/  R2UR UR14, R0 ;  /* 0x00000000000e72ca */ /* 0x001fe200000e0000 */
[----:B------:R-:W-:Y:S01]  /*0c60*/  ULDC UR17, c[0x0][0x608] ;  /* 0x0001820000117ab9 */ /* 0x000fe20000000800 */
[----:B------:R-:W-:Y:S01]  /*0c70*/  ISETP.NE.AND.EX P0, PT, RZ, UR9, PT, P0 ;  /* 0x00000009ff007c0c */ /* 0x000fe2000bf05300 */
[----:B------:R-:W-:Y:S02]  /*0c80*/  USHF.R.U64 UR23, UR19, UR17, UR10 ;  /* 0x0000001113177299 */ /* 0x000fe4000800120a */
[----:B------:R-:W-:Y:S01]  /*0c90*/  USHF.R.U32.HI UR10, URZ, UR17, UR10 ;  /* 0x000000113f0a7299 */ /* 0x000fe2000801160a */
[----:B------:R-:W-:Y:S01]  /*0ca0*/  UMOV UR16, 0x1 ;  /* 0x0000000100107882 */ /* 0x000fe20000000000 */
[----:B------:R-:W-:Y:S02]  /*0cb0*/  UIADD3 UR12, -UR12, URZ, URZ ;  /* 0x0000003f0c0c7290 */ /* 0x000fe4000fffe13f */
[----:B------:R-:W-:-:S02]  /*0cc0*/  USHF.R.U64 UR24, UR23, UR21, UR10 ;  /* 0x0000001517187299 */ /* 0x000fc4000800120a */
[----:B------:R-:W-:Y:S01]  /*0cd0*/  USHF.L.U32 UR6, UR16, UR21, URZ ;  /* 0x0000001510067299 */ /* 0x000fe2000800063f */
[----:B------:R-:W-:Y:S01]  /*0ce0*/  ULDC UR13, c[0x0][0x144] ;  /* 0x00005100000d7ab9 */ /* 0x000fe20000000800 */
[----:B------:R-:W-:Y:S01]  /*0cf0*/  ULDC UR5, c[0x0][0x600] ;  /* 0x0001800000057ab9 */ /* 0x000fe20000000800 */
[----:B------:R-:W-:Y:S02]  /*0d00*/  ULOP3.LUT UR16, URZ, UR11, URZ, 0x33, !UPT ;  /* 0x0000000b3f107292 */ /* 0x000fe4000f8e333f */
[----:B------:R-:W-:Y:S02]  /*0d10*/  USHF.R.U32.HI UR11, URZ, UR21, UR10 ;  /* 0x000000153f0b7299 */ /* 0x000fe4000801160a */
[----:B------:R-:W-:Y:S02]  /*0d20*/  UIADD3 UR18, UR5, -0x1, URZ ;  /* 0xffffffff05127890 */ /* 0x000fe4000fffe03f */
[----:B------:R-:W-:Y:S02]  /*0d30*/  UIADD3 UR20, -UR14, URZ, URZ ;  /* 0x0000003f0e147290 */ /* 0x000fe4000fffe13f */
[----:B------:R-:W-:Y:S01]  /*0d40*/  UIMAD UR4, UR13, UR12, UR4 ;  /* 0x0000000c0d0472a4 */ /* 0x000fe2000f8e0204 */
[----:B------:R-:W-:Y:S01]  /*0d50*/  ULDC UR25, c[0x0][0x148] ;  /* 0x0000520000197ab9 */ /* 0x000fe20000000800 */
[----:B------:R-:W-:Y:S01]  /*0d60*/  ULDC UR21, c[0x0][0x648] ;  /* 0x0001920000157ab9 */ /* 0x000fe20000000800 */
[----:B------:R-:W-:Y:S01]  /*0d70*/  ULDC UR22, c[0x0][0x638] ;  /* 0x00018e0000167ab9 */ /* 0x000fe20000000800 */
[----:B------:R-:W-:Y:S01]  /*0d80*/  UMOV UR10, UR24 ;  /* 0x00000018000a7c82 */ /* 0x000fe20008000000 */
[----:B------:R-:W-:Y:S07]  /*0d90*/  @!P0 BRA `(.L_x_7) ;  /* 0x0000000000308947 */ /* 0x000fee0003800000 */
[----:B------:R-:W-:Y:S02]  /*0da0*/  ULDC UR14, c[0x0][0x64c] ;  /* 0x00019300000e7ab9 */ /* 0x000fe40000000800 */
        /* <DEDUP_REMOVED lines=8> */
[----:B------:R-:W-:-:S07]  /*0e30*/  UIMAD.WIDE.U32.X UR8, UR17, UR9, UR14, UP0 ;  /* 0x00000009110872a5 */ /* 0x000fce00080e040e */
[----:B------:R-:W-:Y:S01]  /*0e40*/  UMOV UR10, UR8 ;  /* 0x00000008000a7c82 */ /* 0x000fe20008000000 */
[----:B------:R-:W-:-:S05]  /*0e50*/  UMOV UR11, UR9 ;  /* 0x00000009000b7c82 */ /* 0x000fca0008000000 */
.L_x_7:
[----:B------:R-:W-:Y:S01]  /*0e60*/  UISETP.NE.AND UP0, UPT, UR39, URZ, UPT ;  /* 0x0000003f2700728c */ /* 0x000fe2000bf05270 */
[----:B------:R-:W-:Y:S01]  /*0e70*/  IMAD.MOV.U32 R0, RZ, RZ, 0x1 ;  /* 0x00000001ff007424 */ /* 0x000fe200078e00ff */
[----:B------:R-:W-:Y:S02]  /*0e80*/  USHF.R.U64 UR8, UR10, UR21, UR11 ;  /* 0x000000150a087299 */ /* 0x000fe4000800120b */
[----:B------:R-:W-:Y:S02]  /*0e90*/  ULOP3.LUT UR16, UR23, UR16, URZ, 0xc0, !UPT ;  /* 0x0000001017107292 */ /* 0x000fe4000f8ec03f */
[----:B------:R-:W-:Y:S02]  /*0ea0*/  ULOP3.LUT UR18, UR19, UR18, URZ, 0xc0, !UPT ;  /* 0x0000001213127292 */ /* 0x000fe4000f8ec03f */
[----:B------:R-:W-:-:S03]  /*0eb0*/  UIMAD UR16, UR6, UR8, UR16 ;  /* 0x00000008061072a4 */ /* 0x000fc6000f8e0210 */
[----:B------:R-:W-:Y:S02]  /*0ec0*/  @UP0 UIMAD UR4, UR25, UR20, UR7 ;  /* 0x00000014190402a4 */ /* 0x000fe4000f8e0207 */
[----:B------:R-:W-:-:S04]  /*0ed0*/  UIADD3 UR7, -UR8, URZ, URZ ;  /* 0x0000003f08077290 */ /* 0x000fc8000fffe13f */
[----:B------:R-:W-:-:S03]  /*0ee0*/  UIMAD UR6, UR7, UR22, UR24 ;  /* 0x00000016070672a4 */ /* 0x000fc6000f8e0218 */
[----:B------:R-:W-:Y:S01]  /*0ef0*/  ULDC UR7, c[0x0][0x610] ;  /* 0x0001840000077ab9 */ /* 0x000fe20000000800 */
[----:B------:R-:W-:Y:S02]  /*0f00*/  UIMAD UR6, UR6, UR5, UR18 ;  /* 0x00000005060672a4 */ /* 0x000fe4000f8e0212 */
[----:B------:R-:W-:-:S04]  /*0f10*/  UIMAD UR4, UR16, UR7, UR4 ;  /* 0x00000007100472a4 */ /* 0x000fc8000f8e0204 */
[----:B------:R-:W-:Y:S02]  /*0f20*/  USEL UR40, UR6, UR4, !UP0 ;  /* 0x0000000406287287 */ /* 0x000fe4000c000000 */
[----:B------:R-:W-:-:S12]  /*0f30*/  USEL UR45, UR4, UR6, !UP0 ;  /* 0x00000006042d7287 */ /* 0x000fd8000c000000 */
.L_x_5:
[----:B------:R-:W-:-:S08]  /*0f40*/  NOP ;  /* 0x0000000000007918 */ /* 0x000fd00000000000 */
[----:B------:R-:W0:Y:S02]  /*0f50*/  USETMAXREG.TRY_ALLOC.CTAPOOL UP0, 0xe8 ;  /* 0x000000e8000079c8 */ /* 0x000e240008000600 */
[----:B0-----:R-:W-:-:S13]  /*0f60*/  PLOP3.LUT P0, PT, PT, PT, UP0, 0x80, 0x0 ;  /* 0x000000000000781c */ /* 0x001fda0003f0f008 */
[----:B------:R-:W-:Y:S05]  /*0f70*/  @!P0 BRA `(.L_x_5) ;  /* 0xfffffffc00f08947 */ /* 0x000fea000383ffff */
[----:B------:R-:W-:Y:S01]  /*0f80*/  ULDC.64 UR4, c[0x0][0x598] ;  /* 0x0001660000047ab9 */ /* 0x000fe20000000a00 */
[----:B------:R-:W-:Y:S01]  /*0f90*/  ULDC.64 UR46, c[0x0][0x208] ;  /* 0x00008200002e7ab9 */ /* 0x000fe20000000a00 */
[----:B------:R-:W-:-:S04]  /*0fa0*/  ISETP.NE.U32.AND P0, PT, RZ, UR4, PT ;  /* 0x00000004ff007c0c */ /* 0x000fc8000bf05070 */
[----:B------:R-:W-:-:S13]  /*0fb0*/  ISETP.NE.AND.EX P0, PT, RZ, UR5, PT, P0 ;  /* 0x00000005ff007c0c */ /* 0x000fda000bf05300 */
[----:B------:R-:W-:Y:S05]  /*0fc0*/  @!P0 BRA `(.L_x_8) ;  /* 0x00000000001c8947 */ /* 0x000fea0003800000 */
[----:B------:R-:W0:Y:S02]  /*0fd0*/  LDC.64 R4, c[0x0][0x598] ;  /* 0x00016600ff047b82 */ /* 0x000e240000000a00 */
[----:B0-----:R-:W2:Y:S02]  /*0fe0*/  LDG.E.64 R4, desc[UR46][R4.64] ;  /* 0x0000002e04047981 */ /* 0x001ea4000c1e1b00 */
[----:B--2---:R-:W-:-:S04]  /*0ff0*/  ISETP.NE.U32.AND P0, PT, R4, RZ, PT ;  /* 0x000000ff0400720c */ /* 0x004fc80003f05070 */
[----:B------:R-:W-:-:S13]  /*1000*/  ISETP.NE.AND.EX P0, PT, R5, RZ, PT, P0 ;  /* 0x000000ff0500720c */ /* 0x000fda0003f05300 */
[----:B------:R-:W-:Y:S05]  /*1010*/  @!P0 BRA `(.L_x_8) ;  /* 0x0000000000088947 */ /* 0x000fea0003800000 */
[----:B------:R0:W5:Y:S01]  /*1020*/  LD.E R19, desc[UR46][R4.64] ;  /* 0x0000002e04137980 */ /* 0x000162000c101900 */
[----:B------:R-:W-:Y:S05]  /*1030*/  BRA `(.L_x_9) ;  /* 0x0000000000247947 */ /* 0x000fea0003800000 */
.L_x_8:
[----:B------:R-:W-:Y:S02]  /*1040*/  ULDC.64 UR4, c[0x0][0x588] ;  /* 0x0001620000047ab9 */ /* 0x000fe40000000a00 */
[----:B------:R-:W-:-:S04]  /*1050*/  ISETP.NE.U32.AND P0, PT, RZ, UR4, PT ;  /* 0x00000004ff007c0c */ /* 0x000fc8000bf05070 */
[----:B------:R-:W-:-:S13]  /*1060*/  ISETP.NE.AND.EX P0, PT, RZ, UR5, PT, P0 ;  /* 0x00000005ff007c0c */ /* 0x000fda000bf05300 */
[----:B------:R-:W-:Y:S05]  /*1070*/  @!P0 BRA `(.L_x_10) ;  /* 0x00000000000c8947 */ /* 0x000fea0003800000 */
[----:B------:R-:W0:Y:S02]  /*1080*/  LDC.64 R4, c[0x0][0x588] ;  /* 0x00016200ff047b82 */ /* 0x000e240000000a00 */
[----:B0-----:R1:W5:Y:S01]  /*1090*/  LDG.E R19, desc[UR46][R4.64] ;  /* 0x0000002e04137981 */ /* 0x001362000c1e1900 */
[----:B------:R-:W-:Y:S05]  /*10a0*/  BRA `(.L_x_9) ;  /* 0x0000000000087947 */ /* 0x000fea0003800000 */
.L_x_10:
[----:B------:R-:W-:Y:S02]  /*10b0*/  ULDC UR4, c[0x0][0x580] ;  /* 0x0001600000047ab9 */ /* 0x000fe40000000800 */
[----:B------:R-:W-:-:S07]  /*10c0*/  IMAD.U32 R19, RZ, RZ, UR4 ;  /* 0x00000004ff137e24 */ /* 0x000fce000f8e00ff */
.L_x_9:
[----:B------:R-:W-:Y:S02]  /*10d0*/  ULDC.64 UR4, c[0x0][0x5a0] ;  /* 0x0001680000047ab9 */ /* 0x000fe40000000a00 */
[----:B------:R-:W-:-:S04]  /*10e0*/  ISETP.NE.U32.AND P0, PT, RZ, UR4, PT ;  /* 0x00000004ff007c0c */ /* 0x000fc8000bf05070 */
[----:B------:R-:W-:-:S13]  /*10f0*/  ISETP.NE.AND.EX P0, PT, RZ, UR5, PT, P0 ;  /* 0x00000005ff007c0c */ /* 0x000fda000bf05300 */
[----:B------:R-:W-:Y:S05]  /*1100*/  @!P0 BRA `(.L_x_11) ;  /* 0x00000000001c8947 */ /* 0x000fea0003800000 */
[----:B01----:R-:W0:Y:S02]  /*1110*/  LDC.64 R4, c[0x0][0x5a0] ;  /* 0x00016800ff047b82 */ /* 0x003e240000000a00 */
[----:B0-----:R-:W2:Y:S02]  /*1120*/  LDG.E.64 R4, desc[UR46][R4.64] ;  /* 0x0000002e04047981 */ /* 0x001ea4000c1e1b00 */
[----:B--2---:R-:W-:-:S04]  /*1130*/  ISETP.NE.U32.AND P0, PT, R4, RZ, PT ;  /* 0x000000ff0400720c */ /* 0x004fc80003f05070 */
[----:B------:R-:W-:-:S13]  /*1140*/  ISETP.NE.AND.EX P0, PT, R5, RZ, PT, P0 ;  /* 0x000000ff0500720c */ /* 0x000fda0003f05300 */
[----:B------:R-:W-:Y:S05]  /*1150*/  @!P0 BRA `(.L_x_11) ;  /* 0x0000000000088947 */ /* 0x000fea0003800000 */
[----:B------:R0:W5:Y:S01]  /*1160*/  LD.E R22, desc[UR46][R4.64] ;  /* 0x0000002e04167980 */ /* 0x000162000c101900 */
[----:B------:R-:W-:Y:S05]  /*1170*/  BRA `(.L_x_12) ;  /* 0x0000000000247947 */ /* 0x000fea0003800000 */
.L_x_11:
[----:B------:R-:W-:Y:S02]  /*1180*/  ULDC.64 UR4, c[0x0][0x590] ;  /* 0x0001640000047ab9 */ /* 0x000fe40000000a00 */
[----:B------:R-:W-:-:S04]  /*1190*/  ISETP.NE.U32.AND P0, PT, RZ, UR4, PT ;  /* 0x00000004ff007c0c */ /* 0x000fc8000bf05070 */
[----:B------:R-:W-:-:S13]  /*11a0*/  ISETP.NE.AND.EX P0, PT, RZ, UR5, PT, P0 ;  /* 0x00000005ff007c0c */ /* 0x000fda000bf05300 */
[----:B------:R-:W-:Y:S05]  /*11b0*/  @!P0 BRA `(.L_x_13) ;  /* 0x00000000000c8947 */ /* 0x000fea0003800000 */
[----:B------:R-:W2:Y:S02]  /*11c0*/  LDC.64 R22, c[0x0][0x590] ;  /* 0x00016400ff167b82 */ /* 0x000ea40000000a00 */
[----:B--2---:R2:W5:Y:S01]  /*11d0*/  LDG.E R22, desc[UR46][R22.64] ;  /* 0x0000002e16167981 */ /* 0x004562000c1e1900 */
[----:B------:R-:W-:Y:S05]  /*11e0*/  BRA `(.L_x_12) ;  /* 0x0000000000087947 */ /* 0x000fea0003800000 */
.L_x_13:
[----:B------:R-:W-:Y:S02]  /*11f0*/  ULDC UR4, c[0x0][0x584] ;  /* 0x0001610000047ab9 */ /* 0x000fe40000000800 */
[----:B------:R-:W-:-:S07]  /*1200*/  IMAD.U32 R22, RZ, RZ, UR4 ;  /* 0x00000004ff167e24 */ /* 0x000fce000f8e00ff */
.L_x_12:
[----:B------:R-:W-:-:S13]  /*1210*/  LOP3.LUT P0, RZ, R0, 0xff, RZ, 0xc0, !PT ;  /* 0x000000ff00ff7812 */ /* 0x000fda000780c0ff */
[----:B------:R-:W-:Y:S05]  /*1220*/  @!P0 EXIT ;  /* 0x000000000000894d */ /* 0x000fea0003800000 */
[----:B------:R-:W-:Y:S01]  /*1230*/  ULDC UR4, c[0x0][0x28c] ;  /* 0x0000a30000047ab9 */ /* 0x000fe20000000800 */
[----:B------:R-:W-:Y:S02]  /*1240*/  ULOP3.LUT UR42, UR38, 0x1, URZ, 0xfc, !UPT ;  /* 0x00000001262a7892 */ /* 0x000fe4000f8efc3f */
[----:B------:R-:W-:Y:S01]  /*1250*/  UIADD3 UR4, UR4, 0xf, URZ ;  /* 0x0000000f04047890 */ /* 0x000fe2000fffe03f */
[----:B------:R-:W-:Y:S01]  /*1260*/  UMOV UR36, URZ ;  /* 0x0000003f00247c82 */ /* 0x000fe20008000000 */
[----:B------:R-:W-:Y:S02]  /*1270*/  UMOV UR37, URZ ;  /* 0x0000003f00257c82 */ /* 0x000fe40008000000 */
[----:B------:R-:W-:-:S04]  /*1280*/  USHF.R.S32.HI UR5, URZ, 0x1f, UR4 ;  /* 0x0000001f3f057899 */ /* 0x000fc80008011404 */
[----:B------:R-:W-:-:S04]  /*1290*/  ULEA.HI UR5, UR5, UR4, URZ, 0x4 ;  /* 0x0000000405057291 */ /* 0x000fc8000f8f203f */
[----:B------:R-:W-:-:S12]  /*12a0*/  USHF.R.S32.HI UR43, URZ, 0x4, UR5 ;  /* 0x000000043f2b7899 */ /* 0x000fd80008011405 */
.L_x_349:
[----:B------:R-:W-:Y:S01]  /*12b0*/  LOP3.LUT R0, R2, 0x80, RZ, 0xc0, !PT ;  /* 0x0000008002007812 */ /* 0x000fe200078ec0ff */
[----:B---3--:R-:W3:Y:S01]  /*12c0*/  S2UR UR6, SR_CgaCtaId ;  /* 0x00000000000679c3 */ /* 0x008ee20000008800 */
[----:B------:R-:W-:Y:S02]  /*12d0*/  UMOV UR44, 0x400 ;  /* 0x00000400002c7882 */ /* 0x000fe40000000000 */
[----:B------:R-:W-:-:S06]  /*12e0*/  SHF.R.U32.HI R0, RZ, 0x7, R0 ;  /* 0x00000007ff007819 */ /* 0x000fcc0000011600 */
[----:B----4-:R-:W4:Y:S01]  /*12f0*/  SHFL.IDX PT, R0, R0, RZ, 0x1f ;  /* 0x00001fff00007589 */ /* 0x010f2200000e0000 */
[----:B---3--:R-:W-:Y:S01]  /*1300*/  ULEA UR44, UR6, UR44, 0x18 ;  /* 0x0000002c062c7291 */ /* 0x008fe2000f8ec03f */
[----:B----4-:R-:W-:-:S13]  /*1310*/  R2UR UR4, R0 ;  /* 0x00000000000472ca */ /* 0x010fda00000e0000 */
[----:B------:R-:W-:-:S04]  /*1320*/  ULEA.HI UR5, UR4, UR4, URZ, 0x1 ;  /* 0x0000000404057291 */ /* 0x000fc8000f8f083f */
[----:B------:R-:W-:-:S04]  /*1330*/  ULOP3.LUT UR5, UR5, 0x1ffffe, URZ, 0xc0, !UPT ;  /* 0x001ffffe05057892 */ /* 0x000fc8000f8ec03f */
[----:B------:R-:W-:-:S03]  /*1340*/  UIADD3 UR5, UR4, -UR5, URZ ;  /* 0x8000000504057290 */ /* 0x000fc6000fffe03f */
[----:B------:R-:W-:Y:S01]  /*1350*/  ULDC UR4, c[0x0][0x28c] ;  /* 0x0000a30000047ab9 */ /* 0x000fe20000000800 */
[----:B------:R-:W-:Y:S01]  /*1360*/  ULEA UR5, UR5, UR44, 0xb ;  /* 0x0000002c05057291 */ /* 0x000fe2000f8e583f */
[----:B------:R-:W-:-:S03]  /*1370*/  ISETP.LT.AND P0, PT, RZ, UR4, PT ;  /* 0x00000004ff007c0c */ /* 0x000fc6000bf01270 */
[----:B------:R-:W-:-:S04]  /*1380*/  UIADD3 UR5, UR5, 0x200, URZ ;  /* 0x0000020005057890 */ /* 0x000fc8000fffe03f */
[----:B------:R-:W-:-:S04]  /*1390*/  USHF.R.U32.HI UR5, URZ, 0x4, UR5 ;  /* 0x000000043f057899 */ /* 0x000fc80008011605 */
[----:B------:R-:W-:Y:S02]  /*13a0*/  ULOP3.LUT UR48, UR5, 0x3fff, URZ, 0xc0, !UPT ;  /* 0x00003fff05307892 */ /* 0x000fe4000f8ec03f */
[----:B-1---5:R-:W-:Y:S10]  /*13b0*/  @P0 BRA `(.L_x_14) ;  /* 0x0000000000400947 */ /* 0x022ff40003800000 */
[----:B------:R-:W-:Y:S01]  /*13c0*/  MOV R0, 0x0 ;  /* 0x0000000000007802 */ /* 0x000fe20000000f00 */
[----:B------:R-:W-:Y:S01]  /*13d0*/  ULDC.64 UR4, c[0x4][0x68] ;  /* 0x01001a0000047ab9 */ /* 0x000fe20000000a00 */
[----:B------:R-:W-:Y:S01]  /*13e0*/  ULDC.64 UR6, c[0x4][0x8] ;  /* 0x0100020000067ab9 */ /* 0x000fe20000000a00 */
[----:B01----:R-:W-:Y:S01]  /*13f0*/  IMAD.U32 R4, RZ, RZ, UR4 ;  /* 0x00000004ff047e24 */ /* 0x003fe2000f8e00ff */
[----:B------:R0:W1:Y:S01]  /*1400*/  LDC.64 R14, c[0x4][R0] ;  /* 0x01000000000e7b82 */ /* 0x0000620000000a00 */
[----:B------:R-:W-:Y:S01]  /*1410*/  IMAD.U32 R5, RZ, RZ, UR5 ;  /* 0x00000005ff057e24 */ /* 0x000fe2000f8e00ff */
[----:B------:R-:W-:Y:S01]  /*1420*/  ULDC.64 UR4, c[0x4][0x70] ;  /* 0x01001c0000047ab9 */ /* 0x000fe20000000a00 */
[----:B------:R-:W-:Y:S02]  /*1430*/  IMAD.U32 R10, RZ, RZ, UR6 ;  /* 0x00000006ff0a7e24 */ /* 0x000fe4000f8e00ff */
[----:B------:R-:W-:Y:S02]  /*1440*/  IMAD.U32 R6, RZ, RZ, UR4 ;  /* 0x00000004ff067e24 */ /* 0x000fe4000f8e00ff */
[----:B------:R-:W-:-:S02]  /*1450*/  IMAD.U32 R7, RZ, RZ, UR5 ;  /* 0x00000005ff077e24 */ /* 0x000fc4000f8e00ff */
[----:B------:R-:W-:Y:S02]  /*1460*/  IMAD.U32 R11, RZ, RZ, UR7 ;  /* 0x00000007ff0b7e24 */ /* 0x000fe4000f8e00ff */
[----:B------:R-:W-:Y:S02]  /*1470*/  IMAD.MOV.U32 R8, RZ, RZ, 0x1e1 ;  /* 0x000001e1ff087424 */ /* 0x000fe400078e00ff */
[----:B------:R-:W-:Y:S02]  /*1480*/  IMAD.MOV.U32 R12, RZ, RZ, 0x1 ;  /* 0x00000001ff0c7424 */ /* 0x000fe400078e00ff */
[----:B0-----:R-:W-:-:S07]  /*1490*/  IMAD.MOV.U32 R13, RZ, RZ, RZ ;  /* 0x000000ffff0d7224 */ /* 0x001fce00078e00ff */
[----:B------:R-:W-:-:S07]  /*14a0*/  LEPC R20, `(.L_x_14) ;  /* 0x000000001014794e */ /* 0x000fce0000000000 */
[----:B-12--5:R-:W-:Y:S05]  /*14b0*/  CALL.ABS.NOINC R14 ;  /* 0x000000000e007343 */ /* 0x026fea0003c00000 */
.L_x_14:
[----:B------:R-:W-:-:S05]  /*14c0*/  IMAD.U32 R0, RZ, RZ, UR42 ;  /* 0x0000002aff007e24 */ /* 0x000fca000f8e00ff */
[----:B------:R-:W-:-:S13]  /*14d0*/  ISETP.NE.AND P0, PT, R0, 0x3, PT ;  /* 0x000000030000780c */ /* 0x000fda0003f05270 */
[----:B------:R-:W-:Y:S05]  /*14e0*/  @!P0 BRA `(.L_x_15) ;  /* 0x0000000000048947 */ /* 0x000fea0003800000 */
[----:B------:R-:W-:Y:S01]  /*14f0*/  BPT.TRAP 0x1 ;  /* 0x000000040000795c */ /* 0x000fe20000300000 */
.L_x_15:
[----:B------:R-:W-:Y:S02]  /*1500*/  IMAD.U32 R3, RZ, RZ, UR37 ;  /* 0x00000025ff037e24 */ /* 0x000fe4000f8e00ff */
[----:B------:R-:W-:-:S03]  /*1510*/  IMAD.U32 R0, RZ, RZ, UR36 ;  /* 0x00000024ff007e24 */ /* 0x000fc6000f8e00ff */
[----:B------:R-:W-:Y:S02]  /*1520*/  LEA R3, R3, UR44, 0x3 ;  /* 0x0000002c03037c11 */ /* 0x000fe4000f8e18ff */
[----:B------:R-:W-:-:S04]  /*1530*/  SHF.L.U32 R0, R0, 0x1f, RZ ;  /* 0x0000001f00007819 */ /* 0x000fc800000006ff */
[----:B------:R3:W4:Y:S01]  /*1540*/  SYNCS.PHASECHK.TRANS64.TRYWAIT P1, [R3+URZ], R0 ;  /* 0x00000000030075a7 */ /* 0x000722000802017f */
[----:B------:R-:W-:Y:S05]  /*1550*/  @!P0 BRA `(.L_x_16) ;  /* 0x0000000000048947 */ /* 0x000fea0003800000 */
[----:B------:R-:W-:Y:S01]  /*1560*/  BPT.TRAP 0x1 ;  /* 0x000000040000795c */ /* 0x000fe20000300000 */
.L_x_16:
[----:B----4-:R-:W-:Y:S05]  /*1570*/  @P1 BRA `(.L_x_17) ;  /* 0x0000000000081947 */ /* 0x010fea0003800000 */
[----:B------:R-:W4:Y:S02]  /*1580*/  SYNCS.PHASECHK.TRANS64.TRYWAIT P1, [R3+URZ], R0 ;  /* 0x00000000030075a7 */ /* 0x000f24000802017f */
[----:B----4-:R-:W-:Y:S05]  /*1590*/  @!P1 BRA `(.L_x_18) ;  /* 0x000000d000509947 */ /* 0x010fea0003800000 */
.L_x_17:
[----:B------:R-:W-:-:S04]  /*15a0*/  UISETP.LT.AND UP0, UPT, UR43, 0x1, UPT ;  /* 0x000000012b00788c */ /* 0x000fc8000bf01270 */
[----:B------:R-:W-:-:S06]  /*15b0*/  USEL UR4, UR43, 0x1, UP0 ;  /* 0x000000012b047887 */ /* 0x000fcc0008000000 */
[----:B---34-:R-:W-:Y:S01]  /*15c0*/  IMAD.U32 R0, RZ, RZ, UR4 ;  /* 0x00000004ff007e24 */ /* 0x018fe2000f8e00ff */
[----:B------:R-:W-:Y:S05]  /*15d0*/  WARPSYNC.ALL ;  /* 0x0000000000007948 */ /* 0x000fea0003800000 */
[----:B------:R-:W-:-:S04]  /*15e0*/  IADD3 R0, -R0, UR43, RZ ;  /* 0x0000002b00007c10 */ /* 0x000fc8000fffe1ff */
[----:B------:R-:W-:Y:S01]  /*15f0*/  ISETP.GE.AND P1, PT, R0, 0x1, PT ;  /* 0x000000010000780c */ /* 0x000fe20003f26270 */
[----:B------:R-:W-:Y:S01]  /*1600*/  UIADD3 UR4, UR44, 0x22200, URZ ;  /* 0x000222002c047890 */ /* 0x000fe2000fffe03f */
[----:B------:R-:W-:Y:S01]  /*1610*/  WARPGROUP.ARRIVE ;  /* 0x00000000000079c5 */ /* 0x000fe20000000000 */
[----:B------:R-:W-:Y:S02]  /*1620*/  ULOP3.LUT UR24, UR48, 0x10000, URZ, 0xfc, !UPT ;  /* 0x0001000030187892 */ /* 0x000fe4000f8efc3f */
[----:B------:R-:W-:Y:S02]  /*1630*/  USHF.R.U32.HI UR4, URZ, 0x4, UR4 ;  /* 0x000000043f047899 */ /* 0x000fe40008011604 */
[----:B------:R-:W-:Y:S02]  /*1640*/  ULEA UR16, UR37, UR24, 0x9 ;  /* 0x0000001825107291 */ /* 0x000fe4000f8e483f */
[----:B------:R-:W-:Y:S01]  /*1650*/  ULOP3.LUT UR4, UR4, 0x3fff, URZ, 0xc0, !UPT ;  /* 0x00003fff04047892 */ /* 0x000fe2000f8ec03f */
[----:B------:R-:W-:Y:S01]  /*1660*/  UMOV UR5, 0xc0000010 ;  /* 0xc000001000057882 */ /* 0x000fe20000000000 */
[----:B------:R-:W-:-:S02]  /*1670*/  UMOV UR7, 0xc0000010 ;  /* 0xc000001000077882 */ /* 0x000fc40000000000 */
[----:B------:R-:W-:Y:S01]  /*1680*/  ULOP3.LUT UR25, UR4, 0x10000, URZ, 0xfc, !UPT ;  /* 0x0001000004197892 */ /* 0x000fe2000f8efc3f */
[----:B------:R-:W-:Y:S02]  /*1690*/  UMOV UR9, UR5 ;  /* 0x0000000500097c82 */ /* 0x000fe40008000000 */
[----:B------:R-:W-:Y:S01]  /*16a0*/  UMOV UR4, UR16 ;  /* 0x0000001000047c82 */ /* 0x000fe20008000000 */
[----:B------:R-:W-:Y:S01]  /*16b0*/  UIMAD UR6, UR37, 0x140, UR25 ;  /* 0x00000140250678a4 */ /* 0x000fe2000f8e0219 */
[----:B------:R-:W-:Y:S01]  /*16c0*/  UMOV UR8, UR4 ;  /* 0x0000000400087c82 */ /* 0x000fe20008000000 */
[----:B------:R-:W-:Y:S02]  /*16d0*/  UMOV UR11, 0xc0000010 ;  /* 0xc0000010000b7882 */ /* 0x000fe40000000000 */
[----:B------:R-:W-:Y:S02]  /*16e0*/  UIADD3 UR10, UR6, 0x40, URZ ;  /* 0x00000040060a7890 */ /* 0x000fe4000fffe03f */
[----:B------:R-:W-:Y:S01]  /*16f0*/  UIADD3 UR14, UR6, 0x80, URZ ;  /* 0x00000080060e7890 */ /* 0x000fe2000fffe03f */
[----:B------:R-:W-:-:S02]  /*1700*/  UMOV UR12, UR4 ;  /* 0x00000004000c7c82 */ /* 0x000fc40008000000 */
[----:B------:R-:W-:Y:S01]  /*1710*/  HGMMA.64x32x16.F32.BF16 R168, gdesc[UR4], RZ, !UPT, gsb0 ;  /* 0x0060000004a879f0 */ /* 0x000fe2000c0018ff */
[----:B------:R-:W-:Y:S01]  /*1720*/  UMOV UR13, UR5 ;  /* 0x00000005000d7c82 */ /* 0x000fe20008000000 */
[----:B------:R-:W-:Y:S01]  /*1730*/  UMOV UR15, 0xc0000010 ;  /* 0xc0000010000f7882 */ /* 0x000fe20000000000 */
[----:B------:R-:W-:Y:S01]  /*1740*/  UIADD3 UR18, UR6, 0xc0, URZ ;  /* 0x000000c006127890 */ /* 0x000fe2000fffe03f */
[----:B------:R-:W-:Y:S01]  /*1750*/  UMOV UR17, UR5 ;  /* 0x0000000500117c82 */ /* 0x000fe20008000000 */
[----:B------:R-:W-:Y:S01]  /*1760*/  UMOV UR19, 0xc0000010 ;  /* 0xc000001000137882 */ /* 0x000fe20000000000 */
[----:B------:R-:W-:Y:S01]  /*1770*/  UIADD3 UR22, UR6, 0x100, URZ ;  /* 0x0000010006167890 */ /* 0x000fe2000fffe03f */
[----:B------:R-:W-:Y:S01]  /*1780*/  UMOV UR20, UR4 ;  /* 0x0000000400147c82 */ /* 0x000fe20008000000 */
[----:B------:R-:W-:Y:S01]  /*1790*/  UMOV UR21, UR5 ;  /* 0x0000000500157c82 */ /* 0x000fe20008000000 */
[----:B------:R-:W-:Y:S01]  /*17a0*/  UMOV UR23, 0xc0000010 ;  /* 0xc000001000177882 */ /* 0x000fe20000000000 */
[----:B------:R-:W-:-:S02]  /*17b0*/  WARPGROUP.DEPBAR.LE gsb0, 0x0 ;  /* 0x00008000000079c5 */ /* 0x000fc40000010000 */
[----:B------:R-:W-:-:S06]  /*17c0*/  WARPGROUP.ARRIVE ;  /* 0x00000000000079c5 */ /* 0x000fcc0000000000 */
[----:B------:R-:W-:Y:S01]  /*17d0*/  HGMMA.64x32x16.F32.BF16 R136, gdesc[UR8], RZ, !UPT, gsb0 ;  /* 0x00600000088879f0 */ /* 0x000fe2000c0018ff */
[----:B------:R-:W-:-:S03]  /*17e0*/  UIADD3 UR8, UR16, 0x100, URZ ;  /* 0x0000010010087890 */ /* 0x000fc6000fffe03f */
[----:B------:R-:W-:Y:S01]  /*17f0*/  UMOV UR16, UR4 ;  /* 0x0000000400107c82 */ /* 0x000fe20008000000 */
[----:B------:R-:W-:Y:S02]  /*1800*/  WARPGROUP.DEPBAR.LE gsb0, 0x0 ;  /* 0x00008000000079c5 */ /* 0x000fe40000010000 */
[----:B------:R-:W-:-:S06]  /*1810*/  WARPGROUP.ARRIVE ;  /* 0x00000000000079c5 */ /* 0x000fcc0000000000 */
[----:B------:R-:W-:Y:S03]  /*1820*/  HGMMA.64x32x16.F32.BF16 R104, gdesc[UR12], RZ, !UPT, gsb0 ;  /* 0x006000000c6879f0 */ /* 0x000fe6000c0018ff */
[----:B------:R-:W-:Y:S02]  /*1830*/  WARPGROUP.DEPBAR.LE gsb0, 0x0 ;  /* 0x00008000000079c5 */ /* 0x000fe40000010000 */
[----:B------:R-:W-:-:S06]  /*1840*/  WARPGROUP.ARRIVE ;  /* 0x00000000000079c5 */ /* 0x000fcc0000000000 */
[----:B------:R-:W-:Y:S03]  /*1850*/  HGMMA.64x32x16.F32.BF16 R72, gdesc[UR16], RZ, !UPT, gsb0 ;  /* 0x00600000104879f0 */ /* 0x000fe6000c0018ff */
[----:B------:R-:W-:Y:S02]  /*1860*/  WARPGROUP.DEPBAR.LE gsb0, 0x0 ;  /* 0x00008000000079c5 */ /* 0x000fe40000010000 */
[----:B------:R-:W-:-:S06]  /*1870*/  WARPGROUP.ARRIVE ;  /* 0x00000000000079c5 */ /* 0x000fcc0000000000 */
[----:B------:R-:W-:Y:S01]  /*1880*/  HGMMA.64x32x16.F32.BF16 R40, gdesc[UR20], RZ, !UPT, gsb0 ;  /* 0x00600000142879f0 */ /* 0x000fe2000c0018ff */
[----:B------:R-:W-:Y:S01]  /*1890*/  UMOV UR20, UR8 ;  /* 0x0000000800147c82 */ /* 0x000fe20008000000 */
[----:B------:R-:W-:Y:S01]  /*18a0*/  UMOV UR21, 0xc0000010 ;  /* 0xc000001000157882 */ /* 0x000fe20000000000 */
[----:B------:R-:W-:Y:S01]  /*18b0*/  UMOV UR16, UR20 ;  /* 0x0000001400107c82 */ /* 0x000fe20008000000 */
[----:B------:R-:W-:Y:S01]  /*18c0*/  UMOV UR17, UR21 ;  /* 0x0000001500117c82 */ /* 0x000fe20008000000 */
[----:B------:R-:W-:Y:S01]  /*18d0*/  UMOV UR12, UR20 ;  /* 0x00000014000c7c82 */ /* 0x000fe20008000000 */
[----:B------:R-:W-:Y:S01]  /*18e0*/  UMOV UR13, UR21 ;  /* 0x00000015000d7c82 */ /* 0x000fe20008000000 */
[----:B------:R-:W-:Y:S01]  /*18f0*/  UMOV UR8, UR20 ;  /* 0x0000001400087c82 */ /* 0x000fe20008000000 */
[----:B------:R-:W-:Y:S01]  /*1900*/  UMOV UR9, UR21 ;  /* 0x0000001500097c82 */ /* 0x000fe20008000000 */
[----:B------:R-:W-:Y:S01]  /*1910*/  UMOV UR4, UR20 ;  /* 0x0000001400047c82 */ /* 0x000fe20008000000 */
[----:B------:R-:W-:Y:S01]  /*1920*/  UMOV UR5, UR21 ;  /* 0x0000001500057c82 */ /* 0x000fe20008000000 */
[----:B------:R-:W-:-:S02]  /*1930*/  WARPGROUP.DEPBAR.LE gsb0, 0x0 ;  /* 0x00008000000079c5 */ /* 0x000fc40000010000 */
[----:B------:R-:W-:-:S06]  /*1940*/  WARPGROUP.ARRIVE ;  /* 0x00000000000079c5 */ /* 0x000fcc0000000000 */
[----:B------:R-:W-:Y:S03]  /*1950*/  HGMMA.64x32x16.F32.BF16 R24, gdesc[UR20], RZ, !UPT, gsb0 ;  /* 0x00600000141879f0 */ /* 0x000fe6000c0018ff */
        /* <DEDUP_REMOVED lines=13> */
[----:B------:R-:W-:Y:S05]  /*1a30*/  @!P1 BRA `(.L_x_19) ;  /* 0x0000000400909947 */ /* 0x000fea0003800000 */
[----:B------:R-:W-:Y:S01]  /*1a40*/  UIADD3 UR26, UR37, 0x1, URZ ;  /* 0x00000001251a7890 */ /* 0x000fe2000fffe03f */
[----:B------:R-:W-:Y:S01]  /*1a50*/  IMAD.MOV.U32 R3, RZ, RZ, R0 ;  /* 0x000000ffff037224 */ /* 0x000fe200078e0000 */
[----:B------:R-:W-:Y:S02]  /*1a60*/  UMOV UR27, UR37 ;  /* 0x00000025001b7c82 */ /* 0x000fe40008000000 */
[----:B------:R-:W-:-:S04]  /*1a70*/  UISETP.NE.AND UP0, UPT, UR26, 0x11, UPT ;  /* 0x000000111a00788c */ /* 0x000fc8000bf05270 */
[----:B------:R-:W-:Y:S02]  /*1a80*/  USEL UR4, URZ, 0x1, UP0 ;  /* 0x000000013f047887 */ /* 0x000fe40008000000 */
[----:B------:R-:W-:Y:S02]  /*1a90*/  USEL UR26, UR26, URZ, UP0 ;  /* 0x0000003f1a1a7287 */ /* 0x000fe40008000000 */
[----:B------:R-:W-:-:S06]  /*1aa0*/  ULOP3.LUT UR4, UR36, UR4, URZ, 0x3c, !UPT ;  /* 0x0000000424047292 */ /* 0x000fcc000f8e3c3f */
[----:B------:R-:W-:-:S07]  /*1ab0*/  IMAD.U32 R6, RZ, RZ, UR4 ;  /* 0x00000004ff067e24 */ /* 0x000fce000f8e00ff */
.L_x_26:
[----:B------:R-:W-:Y:S05]  /*1ac0*/  @!P0 BRA `(.L_x_20) ;  /* 0x0000000000048947 */ /* 0x000fea0003800000 */
[----:B------:R-:W-:Y:S01]  /*1ad0*/  BPT.TRAP 0x1 ;  /* 0x000000040000795c */ /* 0x000fe20000300000 */
.L_x_20:
[----:B------:R-:W-:Y:S01]  /*1ae0*/  ULEA UR4, UR26, UR44, 0x3 ;  /* 0x0000002c1a047291 */ /* 0x000fe2000f8e183f */
[----:B01----:R-:W-:-:S08]  /*1af0*/  SHF.L.U32 R4, R6, 0x1f, RZ ;  /* 0x0000001f06047819 */ /* 0x003fd000000006ff */
[----:B------:R0:W1:Y:S01]  /*1b00*/  SYNCS.PHASECHK.TRANS64.TRYWAIT P1, [UR4], R4 ;  /* 0x00000004ff0075a7 */ /* 0x0000620008020144 */
[----:B------:R-:W-:Y:S05]  /*1b10*/  @!P0 BRA `(.L_x_21) ;  /* 0x0000000000048947 */ /* 0x000fea0003800000 */
[----:B------:R-:W-:Y:S01]  /*1b20*/  BPT.TRAP 0x1 ;  /* 0x000000040000795c */ /* 0x000fe20000300000 */
.L_x_21:
[----:B-1----:R-:W-:Y:S05]  /*1b30*/  @P1 BRA `(.L_x_22) ;  /* 0x0000000000081947 */ /* 0x002fea0003800000 */
[----:B------:R-:W1:Y:S02]  /*1b40*/  SYNCS.PHASECHK.TRANS64.TRYWAIT P1, [UR4], R4 ;  /* 0x00000004ff0075a7 */ /* 0x000e640008020144 */
[----:B-1----:R-:W-:Y:S05]  /*1b50*/  @!P1 BRA `(.L_x_23) ;  /* 0x000000c800f49947 */ /* 0x002fea0003800000 */
.L_x_22:
[----:B------:R-:W-:Y:S01]  /*1b60*/  ULEA UR4, UR26, UR24, 0x9 ;  /* 0x000000181a047291 */ /* 0x000fe2000f8e483f */
[----:B------:R-:W-:Y:S01]  /*1b70*/  WARPGROUP.ARRIVE ;  /* 0x00000000000079c5 */ /* 0x000fe20000000000 */
[----:B------:R-:W-:Y:S01]  /*1b80*/  UIMAD UR6, UR26, 0x140, UR25 ;  /* 0x000001401a0678a4 */ /* 0x000fe2000f8e0219 */
[----:B------:R-:W-:Y:S01]  /*1b90*/  UMOV UR5, 0xc0000010 ;  /* 0xc000001000057882 */ /* 0x000fe20000000000 */
[----:B------:R-:W-:Y:S02]  /*1ba0*/  UMOV UR7, 0xc0000010 ;  /* 0xc000001000077882 */ /* 0x000fe40000000000 */
[----:B------:R-:W-:Y:S01]  /*1bb0*/  UIADD3 UR10, UR6, 0x40, URZ ;  /* 0x00000040060a7890 */ /* 0x000fe2000fffe03f */
[----:B------:R-:W-:Y:S01]  /*1bc0*/  UMOV UR8, UR4 ;  /* 0x0000000400087c82 */ /* 0x000fe20008000000 */
[----:B------:R-:W-:Y:S01]  /*1bd0*/  UMOV UR9, UR5 ;  /* 0x0000000500097c82 */ /* 0x000fe20008000000 */
[----:B------:R-:W-:Y:S02]  /*1be0*/  UMOV UR11, 0xc0000010 ;  /* 0xc0000010000b7882 */ /* 0x000fe40000000000 */
[----:B------:R-:W-:Y:S01]  /*1bf0*/  HGMMA.64x32x16.F32.BF16 R168, gdesc[UR4], R168, gsb0 ;  /* 0x0060000004a879f0 */ /* 0x000fe200080018a8 */
[----:B------:R-:W-:Y:S01]  /*1c00*/  UIADD3 UR14, UR6, 0x80, URZ ;  /* 0x00000080060e7890 */ /* 0x000fe2000fffe03f */
[----:B------:R-:W-:Y:S01]  /*1c10*/  UMOV UR12, UR4 ;  /* 0x00000004000c7c82 */ /* 0x000fe20008000000 */
[----:B------:R-:W-:Y:S01]  /*1c20*/  UMOV UR13, UR5 ;  /* 0x00000005000d7c82 */ /* 0x000fe20008000000 */
[----:B------:R-:W-:Y:S01]  /*1c30*/  UMOV UR15, 0xc0000010 ;  /* 0xc0000010000f7882 */ /* 0x000fe20000000000 */
        /* <DEDUP_REMOVED lines=10> */
[----:B------:R-:W-:Y:S01]  /*1ce0*/  HGMMA.64x32x16.F32.BF16 R136, gdesc[UR8], R136, gsb0 ;  /* 0x00600000088879f0 */ /* 0x000fe20008001888 */
[----:B------:R-:W-:Y:S02]  /*1cf0*/  UIADD3 UR8, UR4, 0x100, URZ ;  /* 0x0000010004087890 */ /* 0x000fe4000fffe03f */
[----:B------:R-:W-:Y:S02]  /*1d00*/  WARPGROUP.DEPBAR.LE gsb0, 0x0 ;  /* 0x00008000000079c5 */ /* 0x000fe40000010000 */
[----:B------:R-:W-:-:S06]  /*1d10*/  WARPGROUP.ARRIVE ;  /* 0x00000000000079c5 */ /* 0x000fcc0000000000 */
[----:B------:R-:W-:Y:S03]  /*1d20*/  HGMMA.64x32x16.F32.BF16 R104, gdesc[UR12], R104, gsb0 ;  /* 0x006000000c6879f0 */ /* 0x000fe60008001868 */
[----:B------:R-:W-:Y:S02]  /*1d30*/  WARPGROUP.DEPBAR.LE gsb0, 0x0 ;  /* 0x00008000000079c5 */ /* 0x000fe40000010000 */
[----:B------:R-:W-:-:S06]  /*1d40*/  WARPGROUP.ARRIVE ;  /* 0x00000000000079c5 */ /* 0x000fcc0000000000 */
[----:B------:R-:W-:Y:S03]  /*1d50*/  HGMMA.64x32x16.F32.BF16 R72, gdesc[UR16], R72, gsb0 ;  /* 0x00600000104879f0 */ /* 0x000fe60008001848 */
[----:B------:R-:W-:Y:S02]  /*1d60*/  WARPGROUP.DEPBAR.LE gsb0, 0x0 ;  /* 0x00008000000079c5 */ /* 0x000fe40000010000 */
[----:B------:R-:W-:-:S06]  /*1d70*/  WARPGROUP.ARRIVE ;  /* 0x00000000000079c5 */ /* 0x000fcc0000000000 */
[----:B------:R-:W-:Y:S01]  /*1d80*/  HGMMA.64x32x16.F32.BF16 R40, gdesc[UR20], R40, gsb0 ;  /* 0x00600000142879f0 */ /* 0x000fe20008001828 */
        /* <DEDUP_REMOVED lines=12> */
[----:B------:R-:W-:Y:S03]  /*1e50*/  HGMMA.64x32x16.F32.BF16 R24, gdesc[UR20], R24, gsb0 ;  /* 0x00600000141879f0 */ /* 0x000fe60008001818 */
        /* <DEDUP_REMOVED lines=13> */
[----:B------:R-:W-:Y:S05]  /*1f30*/  @!P0 BRA `(.L_x_24) ;  /* 0x0000000000048947 */ /* 0x000fea0003800000 */
[----:B------:R-:W-:Y:S01]  /*1f40*/  BPT.TRAP 0x1 ;  /* 0x000000040000795c */ /* 0x000fe20000300000 */
.L_x_24:
[----:B------:R-:W-:Y:S02]  /*1f50*/  UISETP.GT.U32.AND UP0, UPT, UR38, 0x1, UPT ;  /* 0x000000012600788c */ /* 0x000fe4000bf04070 */
[----:B------:R-:W-:-:S04]  /*1f60*/  ULEA UR4, UR27, UR44, 0x3 ;  /* 0x0000002c1b047291 */ /* 0x000fc8000f8e183f */
[----:B------:R-:W-:Y:S01]  /*1f70*/  UIADD3 UR4, UR4, 0x88, URZ ;  /* 0x0000008804047890 */ /* 0x000fe2000fffe03f */
[----:B------:R-:W-:-:S03]  /*1f80*/  PLOP3.LUT P1, PT, PT, PT, UP0, 0x80, 0x0 ;  /* 0x000000000000781c */ /* 0x000fc60003f2f008 */
[----:B------:R-:W-:-:S09]  /*1f90*/  UPRMT UR4, URZ, 0x654, UR4 ;  /* 0x000006543f047896 */ /* 0x000fd20008000004 */
[----:B------:R-:W-:Y:S01]  /*1fa0*/  SYNCS.ARRIVE.TRANS64.RED.A1T0 RZ, [UR4], RZ ;  /* 0x000000ffffff79a7 */ /* 0x000fe20008100404 */
[----:B------:R-:W-:Y:S05]  /*1fb0*/  @P1 BRA `(.L_x_25) ;  /* 0x0000000000041947 */ /* 0x000fea0003800000 */
[----:B------:R-:W-:Y:S01]  /*1fc0*/  BPT.TRAP 0x1 ;  /* 0x000000040000795c */ /* 0x000fe20000300000 */
.L_x_25:
[----:B------:R-:W-:Y:S01]  /*1fd0*/  UIADD3 UR26, UR26, 0x1, URZ ;  /* 0x000000011a1a7890 */ /* 0x000fe2000fffe03f */
[C---:B------:R-:W-:Y:S01]  /*1fe0*/  ISETP.GT.AND P1, PT, R3.reuse, 0x1, PT ;  /* 0x000000010300780c */ /* 0x040fe20003f24270 */
[----:B------:R-:W-:Y:S01]  /*1ff0*/  UIADD3 UR27, UR27, 0x1, URZ ;  /* 0x000000011b1b7890 */ /* 0x000fe2000fffe03f */
[----:B------:R-:W-:Y:S01]  /*2000*/  VIADD R3, R3, 0xffffffff ;  /* 0xffffffff03037836 */ /* 0x000fe20000000000 */
[----:B------:R-:W-:Y:S02]  /*2010*/  UISETP.NE.AND UP0, UPT, UR26, 0x11, UPT ;  /* 0x000000111a00788c */ /* 0x000fe4000bf05270 */
[----:B------:R-:W-:Y:S02]  /*2020*/  UISETP.NE.AND UP1, UPT, UR27, 0x11, UPT ;  /* 0x000000111b00788c */ /* 0x000fe4000bf25270 */
[----:B------:R-:W-:Y:S02]  /*2030*/  USEL UR4, URZ, 0x1, UP0 ;  /* 0x000000013f047887 */ /* 0x000fe40008000000 */
[----:B------:R-:W-:-:S02]  /*2040*/  USEL UR26, UR26, URZ, UP0 ;  /* 0x0000003f1a1a7287 */ /* 0x000fc40008000000 */
[----:B------:R-:W-:Y:S02]  /*2050*/  USEL UR27, UR27, URZ, UP1 ;  /* 0x0000003f1b1b7287 */ /* 0x000fe40008800000 */
[----:B------:R-:W-:Y:S01]  /*2060*/  LOP3.LUT R6, R6, UR4, RZ, 0x3c, !PT ;  /* 0x0000000406067c12 */ /* 0x000fe2000f8e3cff */
[----:B------:R-:W-:Y:S09]  /*2070*/  @P1 BRA `(.L_x_26) ;  /* 0xfffffff800901947 */ /* 0x000ff2000383ffff */
.L_x_19:
[----:B------:R-:W3:Y:S02]  /*2080*/  LDC R3, c[0x0][0x28c] ;  /* 0x0000a300ff037b82 */ /* 0x000ee40000000800 */
[----:B---3--:R-:W-:-:S13]  /*2090*/  ISETP.GE.AND P1, PT, R3, 0x1, PT ;  /* 0x000000010300780c */ /* 0x008fda0003f26270 */
[----:B------:R-:W-:Y:S05]  /*20a0*/  @!P1 BRA `(.L_x_27) ;  /* 0x0000000000389947 */ /* 0x000fea0003800000 */
[----:B------:R-:W-:Y:S05]  /*20b0*/  @!P0 BRA `(.L_x_28) ;  /* 0x0000000000048947 */ /* 0x000fea0003800000 */
[----:B------:R-:W-:Y:S01]  /*20c0*/  BPT.TRAP 0x1 ;  /* 0x000000040000795c */ /* 0x000fe20000300000 */
.L_x_28:
[----:B------:R-:W-:Y:S01]  /*20d0*/  VIADD R0, R0, UR37 ;  /* 0x0000002500007c36 */ /* 0x000fe20008000000 */
[----:B------:R-:W-:-:S03]  /*20e0*/  UISETP.GT.U32.AND UP0, UPT, UR38, 0x1, UPT ;  /* 0x000000012600788c */ /* 0x000fc6000bf04070 */
[----:B01----:R-:W-:-:S03]  /*20f0*/  IMAD.WIDE.U32 R4, R0, -0xf0f0f0f, RZ ;  /* 0xf0f0f0f100047825 */ /* 0x003fc600078e00ff */
[----:B------:R-:W-:Y:S02]  /*2100*/  PLOP3.LUT P0, PT, PT, PT, UP0, 0x80, 0x0 ;  /* 0x000000000000781c */ /* 0x000fe40003f0f008 */
[----:B------:R-:W-:-:S05]  /*2110*/  SHF.R.U32.HI R5, RZ, 0x4, R5 ;  /* 0x00000004ff057819 */ /* 0x000fca0000011605 */
[----:B------:R-:W-:-:S05]  /*2120*/  IMAD R0, R5, -0x11, R0 ;  /* 0xffffffef05007824 */ /* 0x000fca00078e0200 */
[----:B------:R-:W-:-:S05]  /*2130*/  LEA R0, R0, UR44, 0x3 ;  /* 0x0000002c00007c11 */ /* 0x000fca000f8e18ff */
[----:B------:R-:W-:-:S05]  /*2140*/  VIADD R0, R0, 0x88 ;  /* 0x0000008800007836 */ /* 0x000fca0000000000 */
[----:B------:R-:W-:-:S04]  /*2150*/  PRMT R0, RZ, 0x654, R0 ;  /* 0x00000654ff007816 */ /* 0x000fc80000000000 */
[----:B------:R3:W-:Y:S01]  /*2160*/  SYNCS.ARRIVE.TRANS64.RED.A1T0 RZ, [R0+URZ], RZ ;  /* 0x000000ff00ff79a7 */ /* 0x0007e2000810043f */
[----:B------:R-:W-:Y:S05]  /*2170*/  @P0 BRA `(.L_x_27) ;  /* 0x0000000000040947 */ /* 0x000fea0003800000 */
[----:B------:R-:W-:Y:S01]  /*2180*/  BPT.TRAP 0x1 ;  /* 0x000000040000795c */ /* 0x000fe20000300000 */
.L_x_27:
[----:B---3--:R-:W-:Y:S01]  /*2190*/  LOP3.LUT R0, R2, 0x3, RZ, 0xc0, !PT ;  /* 0x0000000302007812 */ /* 0x008fe200078ec0ff */
[----:B------:R-:W-:Y:S01]  /*21a0*/  IMAD.MOV.U32 R7, RZ, RZ, -0x2 ;  /* 0xfffffffeff077424 */ /* 0x000fe200078e00ff */
[----:B------:R-:W-:Y:S01]  /*21b0*/  UIMAD UR40, UR40, 0xa0, URZ ;  /* 0x000000a0282878a4 */ /* 0x000fe2000f8e023f */
[----:B------:R-:W-:Y:S01]  /*21c0*/  SHF.R.U32.HI R3, RZ, 0x2, R2 ;  /* 0x00000002ff037819 */ /* 0x000fe20000011602 */
[----:B------:R-:W-:Y:S01]  /*21d0*/  ULDC UR12, c[0x0][0x288] ;  /* 0x0000a200000c7ab9 */ /* 0x000fe20000000800 */
[----:B------:R-:W-:Y:S01]  /*21e0*/  UIMAD.WIDE UR8, UR45, 0x100, URZ ;  /* 0x000001002d0878a5 */ /* 0x000fe2000f8e023f */
[----:B------:R-:W-:Y:S01]  /*21f0*/  IMAD R7, R0, R7, UR12 ;  /* 0x0000000c00077e24 */ /* 0x000fe2000f8e0207 */
[----:B------:R-:W-:Y:S01]  /*2200*/  LOP3.LUT R0, R18, 0x1, RZ, 0xc0, !PT ;  /* 0x0000000112007812 */ /* 0x000fe200078ec0ff */
[----:B------:R-:W-:Y:S01]  /*2210*/  USHF.L.U32 UR45, UR45, 0x8, URZ ;  /* 0x000000082d2d7899 */ /* 0x000fe2000800063f */
[C---:B01----:R-:W-:Y:S01]  /*2220*/  LOP3.LUT R4, R2.reuse, 0x60, RZ, 0xc0, !PT ;  /* 0x0000006002047812 */ /* 0x043fe200078ec0ff */
[----:B------:R-:W-:Y:S01]  /*2230*/  UISETP.GE.AND UP0, UPT, UR40, UR12, UPT ;  /* 0x0000000c2800728c */ /* 0x000fe2000bf06270 */
[----:B------:R-:W-:Y:S01]  /*2240*/  IMAD.SHL.U32 R12, R2, 0x2, RZ ;  /* 0x00000002020c7824 */ /* 0x000fe200078e00ff */
[----:B------:R-:W-:Y:S01]  /*2250*/  UIADD3 UR37, UR43, UR37, URZ ;  /* 0x000000252b257290 */ /* 0x000fe2000fffe03f */
[----:B------:R-:W-:Y:S01]  /*2260*/  IMAD.U32 R13, RZ, RZ, UR40 ;  /* 0x00000028ff0d7e24 */ /* 0x000fe2000f8e00ff */
[----:B------:R-:W-:Y:S01]  /*2270*/  ULDC UR7, c[0x0][0x284] ;  /* 0x0000a10000077ab9 */ /* 0x000fe20000000800 */
[----:B------:R-:W-:Y:S01]  /*2280*/  IMAD.SHL.U32 R8, R0, 0x40, RZ ;  /* 0x0000004000087824 */ /* 0x000fe200078e00ff */
[----:B------:R-:W-:Y:S01]  /*2290*/  UISETP.GE.OR UP0, UPT, UR45, UR7, UP0 ;  /* 0x000000072d00728c */ /* 0x000fe20008706670 */
[----:B------:R-:W-:Y:S01]  /*22a0*/  LOP3.LUT R3, R3, 0x7, RZ, 0xc0, !PT ;  /* 0x0000000703037812 */ /* 0x000fe200078ec0ff */
[----:B------:R-:W-:Y:S01]  /*22b0*/  UISETP.GT.U32.AND UP1, UPT, UR37, 0x10, UPT ;  /* 0x000000102500788c */ /* 0x000fe2000bf24070 */
[----:B------:R-:W-:Y:S01]  /*22c0*/  SHF.R.U32.HI R6, RZ, 0x1, R4 ;  /* 0x00000001ff067819 */ /* 0x000fe20000011604 */
[----:B------:R-:W-:Y:S01]  /*22d0*/  USHF.R.S32.HI UR13, URZ, 0x1f, UR41 ;  /* 0x0000001f3f0d7899 */ /* 0x000fe20008011429 */
[----:B------:R-:W-:Y:S01]  /*22e0*/  LOP3.LUT R12, R13, 0x6, R12, 0xf8, !PT ;  /* 0x000000060d0c7812 */ /* 0x000fe200078ef80c */
[----:B------:R-:W-:Y:S01]  /*22f0*/  UIMAD.WIDE.U32 UR4, UR37, -0xf0f0f0f, URZ ;  /* 0xf0f0f0f1250478a5 */ /* 0x000fe2000f8e003f */
[--C-:B------:R-:W-:Y:S01]  /*2300*/  LOP3.LUT R193, R8, 0x40, R3.reuse, 0xe2, !PT ;  /* 0x0000004008c17812 */ /* 0x100fe200078ee203 */
[----:B------:R-:W-:Y:S01]  /*2310*/  ULDC.64 UR10, c[0x0][0x5d0] ;  /* 0x00017400000a7ab9 */ /* 0x000fe20000000a00 */
[----:B------:R-:W-:Y:S01]  /*2320*/  UISETP.LT.U32.AND UP1, UPT, UR43, 0x11, UP1 ;  /* 0x000000112b00788c */ /* 0x000fe20008f21070 */
[----:B------:R-:W-:Y:S01]  /*2330*/  IADD3 R3, RZ, -R6, -R3 ;  /* 0x80000006ff037210 */ /* 0x000fe20007ffe803 */
[----:B------:R-:W-:Y:S01]  /*2340*/  UISETP.GE.U32.AND UP2, UPT, UR43, 0x11, UPT ;  /* 0x000000112b00788c */ /* 0x000fe2000bf46070 */
[----:B------:R-:W-:Y:S01]  /*2350*/  PLOP3.LUT P0, PT, PT, PT, UP0, 0x80, 0x0 ;  /* 0x000000000000781c */ /* 0x000fe20003f0f008 */
[----:B------:R-:W-:Y:S01]  /*2360*/  UIMAD UR6, UR13, UR10, URZ ;  /* 0x0000000a0d0672a4 */ /* 0x000fe2000f8e023f */
[--C-:B------:R-:W-:Y:S01]  /*2370*/  SHF.R.S32.HI R13, RZ, 0x1f, R12.reuse ;  /* 0x0000001fff0d7819 */ /* 0x100fe2000001140c */
[----:B------:R-:W-:Y:S01]  /*2380*/  USHF.R.U32.HI UR4, URZ, 0x4, UR5 ;  /* 0x000000043f047899 */ /* 0x000fe20008011605 */
[----:B------:R-:W-:Y:S01]  /*2390*/  IMAD.U32 R5, RZ, RZ, UR10 ;  /* 0x0000000aff057e24 */ /* 0x000fe2000f8e00ff */
[----:B------:R-:W-:Y:S01]  /*23a0*/  USEL UR5, URZ, 0x1, !UP1 ;  /* 0x000000013f057887 */ /* 0x000fe2000c800000 */
[----:B------:R-:W-:Y:S01]  /*23b0*/  IMAD R3, R0, -0x40, R3 ;  /* 0xffffffc000037824 */ /* 0x000fe200078e0203 */
[----:B------:R-:W-:Y:S01]  /*23c0*/  UIMAD UR6, UR41, UR11, UR6 ;  /* 0x0000000b290672a4 */ /* 0x000fe2000f8e0206 */
[----:B------:R-:W-:Y:S01]  /*23d0*/  IMAD.U32 R0, RZ, RZ, UR7 ;  /* 0x00000007ff007e24 */ /* 0x000fe2000f8e00ff */
[----:B------:R-:W-:Y:S01]  /*23e0*/  ULOP3.LUT UR36, UR36, UR5, URZ, 0x3c, !UPT ;  /* 0x0000000524247292 */ /* 0x000fe2000f8e3c3f */
[----:B------:R-:W-:Y:S01]  /*23f0*/  IMAD.WIDE.U32 R4, R5, UR41, R12 ;  /* 0x0000002905047c25 */ /* 0x000fe2000f8e000c */
[----:B------:R-:W-:Y:S01]  /*2400*/  UIMAD UR37, UR4, -0x11, UR37 ;  /* 0xffffffef042578a4 */ /* 0x000fe2000f8e0225 */
[----:B------:R-:W-:Y:S01]  /*2410*/  LOP3.LUT R193, R193, UR8, R6, 0xfe, !PT ;  /* 0x00000008c1c17c12 */ /* 0x000fe2000f8efe06 */
[----:B------:R-:W-:Y:S01]  /*2420*/  @UP2 ULOP3.LUT UR36, UR36, 0x1, UR4, 0x78, !UPT ;  /* 0x0000000124242892 */ /* 0x000fe2000f8e7804 */
[----:B------:R-:W-:Y:S01]  /*2430*/  IADD3 R3, R0, -UR45, R3 ;  /* 0x8000002d00037c10 */ /* 0x000fe2000fffe003 */
[----:B------:R-:W-:Y:S01]  /*2440*/  VIADD R5, R5, UR6 ;  /* 0x0000000605057c36 */ /* 0x000fe20008000000 */
[----:B------:R-:W-:Y:S01]  /*2450*/  UMOV UR45, 0xffffffff ;  /* 0xffffffff002d7882 */ /* 0x000fe20000000000 */
[----:B------:R-:W-:Y:S01]  /*2460*/  VIADD R0, R7, -UR40 ;  /* 0x8000002807007c36 */ /* 0x000fe20008000000 */
[----:B------:R-:W-:Y:S07]  /*2470*/  @P0 BRA `(.L_x_29) ;  /* 0x0000009c00200947 */ /* 0x000fee0003800000 */
[----:B-----5:R-:W-:Y:S01]  /*2480*/  FSETP.NEU.AND P2, PT, R22, RZ, PT ;  /* 0x000000ff1600720b */ /* 0x020fe20003f4d000 */
[----:B------:R-:W-:Y:S01]  /*2490*/  ULDC.64 UR6, c[0x0][0x5c8] ;  /* 0x0001720000067ab9 */ /* 0x000fe20000000a00 */
[----:B------:R-:W-:Y:S01]  /*24a0*/  ISETP.GT.AND P0, PT, R0, RZ, PT ;  /* 0x000000ff0000720c */ /* 0x000fe20003f04270 */
[----:B------:R-:W-:Y:S01]  /*24b0*/  UIMAD UR4, UR9, UR6, URZ ;  /* 0x00000006090472a4 */ /* 0x000fe2000f8e023f */
[----:B------:R-:W-:Y:S01]  /*24c0*/  IMAD.U32 R6, RZ, RZ, UR7 ;  /* 0x00000007ff067e24 */ /* 0x000fe2000f8e00ff */
[----:B------:R-:W-:Y:S01]  /*24d0*/  BSSY B0, `(.L_x_29) ;  /* 0x00009c2000007945 */ /* 0x000fe20003800000 */
[----:B------:R-:W-:Y:S01]  /*24e0*/  IMAD.WIDE.U32 R8, R193, UR6, R4 ;  /* 0x00000006c1087c25 */ /* 0x000fe2000f8e0004 */
[----:B------:R-:W-:-:S03]  /*24f0*/  ISETP.GT.AND P1, PT, R3, RZ, P0 ;  /* 0x000000ff0300720c */ /* 0x000fc60000724270 */
[----:B------:R-:W-:-:S04]  /*2500*/  IMAD R5, R193, R6, UR4 ;  /* 0x00000004c1057e24 */ /* 0x000fc8000f8e0206 */
[----:B------:R-:W-:Y:S01]  /*2510*/  IMAD.IADD R195, R9, 0x1, R5 ;  /* 0x0000000109c37824 */ /* 0x000fe200078e0205 */
[----:B------:R-:W-:Y:S06]  /*2520*/  @!P2 BRA `(.L_x_30) ;  /* 0x0000006c0098a947 */ /* 0x000fec0003800000 */
[----:B------:R-:W0:Y:S01]  /*2530*/  LDC.64 R20, c[0x0][0x5b8] ;  /* 0x00016e00ff147b82 */ /* 0x000e220000000a00 */
[----:B------:R-:W-:-:S07]  /*2540*/  ULDC.64 UR4, c[0x0][0x5c0] ;  /* 0x0001700000047ab9 */ /* 0x000fce0000000a00 */
[----:B------:R-:W1:Y:S08]  /*2550*/  LDC.64 R188, c[0x0][0x5b0] ;  /* 0x00016c00ffbc7b82 */ /* 0x000e700000000a00 */
[----:B------:R-:W3:Y:S01]  /*2560*/  LDC.64 R14, c[0x0][0x5a8] ;  /* 0x00016a00ff0e7b82 */ /* 0x000ee20000000a00 */
[C---:B0-----:R-:W-:Y:S02]  /*2570*/  IMAD R4, R20.reuse, UR13, RZ ;  /* 0x0000000d14047c24 */ /* 0x041fe4000f8e02ff */
[----:B------:R-:W-:-:S04]  /*2580*/  IMAD.WIDE.U32 R184, R20, UR41, R12 ;  /* 0x0000002914b87c25 */ /* 0x000fc8000f8e000c */
[----:B------:R-:W-:Y:S02]  /*2590*/  IMAD R21, R21, UR41, R4 ;  /* 0x0000002915157c24 */ /* 0x000fe4000f8e0204 */
[----:B-1----:R-:W-:Y:S02]  /*25a0*/  IMAD R4, R188, UR9, RZ ;  /* 0x00000009bc047c24 */ /* 0x002fe4000f8e02ff */
[----:B------:R-:W-:Y:S02]  /*25b0*/  IMAD.IADD R187, R185, 0x1, R21 ;  /* 0x00000001b9bb7824 */ /* 0x000fe400078e0215 */
[----:B------:R-:W-:Y:S02]  /*25c0*/  IMAD.MOV.U32 R186, RZ, RZ, R184 ;  /* 0x000000ffffba7224 */ /* 0x000fe400078e00b8 */
[C---:B--2---:R-:W-:Y:S02]  /*25d0*/  IMAD R23, R193.reuse, R189, R4 ;  /* 0x000000bdc1177224 */ /* 0x044fe400078e0204 */
[----:B------:R-:W-:-:S04]  /*25e0*/  IMAD.WIDE.U32 R4, R193, R188, R186 ;  /* 0x000000bcc1047225 */ /* 0x000fc800078e00ba */
[----:B------:R-:W-:Y:S01]  /*25f0*/  IMAD.IADD R5, R5, 0x1, R23 ;  /* 0x0000000105057824 */ /* 0x000fe200078e0217 */
[----:B---3--:R-:W-:-:S04]  /*2600*/  LEA R10, P2, R4, R14, 0x1 ;  /* 0x0000000e040a7211 */ /* 0x008fc800078408ff */
[----:B------:R-:W-:-:S05]  /*2610*/  LEA.HI.X R11, R4, R15, R5, 0x1, P2 ;  /* 0x0000000f040b7211 */ /* 0x000fca00010f0c05 */
[----:B------:R-:W2:Y:S01]  /*2620*/  @P1 LDG.E.LTC128B.U16 R9, desc[UR46][R10.64] ;  /* 0x0000002e0a091981 */ /* 0x000ea2000c1e1520 */
[----:B------:R-:W-:Y:S01]  /*2630*/  LEA R6, P2, R8, UR4, 0x1 ;  /* 0x0000000408067c11 */ /* 0x000fe2000f8408ff */
[----:B------:R-:W-:Y:S01]  /*2640*/  IMAD.WIDE.U32 R4, R193, R188, R12 ;  /* 0x000000bcc1047225 */ /* 0x000fe200078e000c */
[----:B------:R-:W-:Y:S01]  /*2650*/  ISETP.GT.AND P5, PT, R0, 0x1, PT ;  /* 0x000000010000780c */ /* 0x000fe20003fa4270 */
[----:B------:R-:W-:Y:S01]  /*2660*/  BSSY B1, `(.L_x_31) ;  /* 0x0000014000017945 */ /* 0x000fe20003800000 */
[----:B------:R-:W-:Y:S01]  /*2670*/  LOP3.LUT R192, R192, 0xfffffffb, RZ, 0xc0, !PT ;  /* 0xfffffffbc0c07812 */ /* 0x000fe200078ec0ff */
[----:B------:R-:W-:Y:S02]  /*2680*/  IMAD.IADD R5, R23, 0x1, R5 ;  /* 0x0000000117057824 */ /* 0x000fe400078e0205 */
[----:B------:R-:W-:-:S04]  /*2690*/  IMAD.WIDE.U32 R190, R20, UR41, R4 ;  /* 0x0000002914be7c25 */ /* 0x000fc8000f8e0004 */
[----:B------:R-:W-:Y:S01]  /*26a0*/  IMAD.IADD R5, R21, 0x1, R191 ;  /* 0x0000000115057824 */ /* 0x000fe200078e02bf */
[----:B------:R-:W-:-:S03]  /*26b0*/  LEA R4, P3, R190, R14, 0x1 ;  /* 0x0000000ebe047211 */ /* 0x000fc600078608ff */
[----:B------:R-:W-:Y:S02]  /*26c0*/  @P5 LOP3.LUT R192, R192, 0x4, RZ, 0xfc, !PT ;  /* 0x00000004c0c05812 */ /* 0x000fe400078efcff */
[----:B------:R-:W-:Y:S01]  /*26d0*/  LEA.HI.X R5, R190, R15, R5, 0x1, P3 ;  /* 0x0000000fbe057211 */ /* 0x000fe200018f0c05 */
[C---:B------:R-:W-:Y:S01]  /*26e0*/  IMAD.SHL.U32 R190, R188.reuse, 0x8, RZ ;  /* 0x00000008bcbe7824 */ /* 0x040fe200078e00ff */
[----:B------:R-:W-:Y:S01]  /*26f0*/  SHF.L.U64.HI R191, R188, 0x3, R189 ;  /* 0x00000003bcbf7819 */ /* 0x000fe200000102bd */
[C---:B--2---:R-:W-:Y:S01]  /*2700*/  IMAD.U32 R7, R9.reuse, 0x10000, RZ ;  /* 0x0001000009077824 */ /* 0x044fe200078e00ff */
[----:B------:R-:W-:-:S03]  /*2710*/  PRMT R10, R9, 0x7610, R10 ;  /* 0x00007610090a7816 */ /* 0x000fc6000000000a */
[----:B------:R-:W-:-:S04]  /*2720*/  FMUL R7, R7, R22 ;  /* 0x0000001607077220 */ /* 0x000fc80000400000 */
[----:B------:R-:W-:Y:S01]  /*2730*/  FFMA R168, R168, R19, R7 ;  /* 0x00000013a8a87223 */ /* 0x000fe20000000007 */
[----:B------:R-:W-:Y:S02]  /*2740*/  LEA.HI.X R7, R8, UR5, R195, 0x1, P2 ;  /* 0x0000000508077c11 */ /* 0x000fe400090f0cc3 */
[----:B------:R-:W-:Y:S02]  /*2750*/  ISETP.GT.AND P2, PT, R3, RZ, P5 ;  /* 0x000000ff0300720c */ /* 0x000fe40002f44270 */
[----:B------:R-:W-:-:S05]  /*2760*/  F2FP.BF16.F32.PACK_AB R168, RZ, R168 ;  /* 0x000000a8ffa8723e */ /* 0x000fca00000010ff */
[----:B------:R0:W-:Y:S06]  /*2770*/  @P1 STG.E.U16 desc[UR46][R6.64], R168 ;  /* 0x000000a806001986 */ /* 0x0001ec000c10152e */
[----:B------:R-:W-:Y:S05]  /*2780*/  @!P2 BRA `(.L_x_32) ;  /* 0x000000000004a947 */ /* 0x000fea0003800000 */
[----:B------:R1:W5:Y:S02]  /*2790*/  LDG.E.LTC128B.U16 R10, desc[UR46][R4.64+0x2] ;  /* 0x0000022e040a7981 */ /* 0x000364000c1e1520 */
.L_x_32:
[----:B------:R-:W-:Y:S05]  /*27a0*/  BSYNC B1 ;  /* 0x0000000000017941 */ /* 0x000fea0003800000 */
.L_x_31:
[----:B-----5:R-:W-:Y:S01]  /*27b0*/  IMAD.U32 R9, R10, 0x10000, RZ ;  /* 0x000100000a097824 */ /* 0x020fe200078e00ff */
[----:B------:R-:W-:Y:S01]  /*27c0*/  ISETP.GT.AND P1, PT, R3, 0x8, P0 ;  /* 0x000000080300780c */ /* 0x000fe20000724270 */
[----:B------:R-:W-:-:S04]  /*27d0*/  IMAD.WIDE.U32 R194, R193, R188, R190 ;  /* 0x000000bcc1c27225 */ /* 0x000fc800078e00be */
[----:B------:R-:W-:Y:S01]  /*27e0*/  FMUL R8, R9, R22 ;  /* 0x0000001609087220 */ /* 0x000fe20000400000 */
[----:B------:R-:W-:Y:S01]  /*27f0*/  IMAD.IADD R23, R23, 0x1, R195 ;  /* 0x0000000117177824 */ /* 0x000fe200078e02c3 */
[----:B------:R-:W-:Y:S02]  /*2800*/  IADD3 R9, P3, R184, R194, RZ ;  /* 0x000000c2b8097210 */ /* 0x000fe40007f7e0ff */
[----:B------:R-:W-:-:S03]  /*2810*/  FFMA R169, R169, R19, R8 ;  /* 0x00000013a9a97223 */ /* 0x000fc60000000008 */
[----:B0-----:R-:W-:Y:S01]  /*2820*/  IMAD.X R168, R23, 0x1, R187, P3 ;  /* 0x0000000117a87824 */ /* 0x001fe200018e06bb */
[C---:B------:R-:W-:Y:S02]  /*2830*/  LEA R8, P3, R9.reuse, R14, 0x1 ;  /* 0x0000000e09087211 */ /* 0x040fe400078608ff */
[----:B------:R-:W-:Y:S02]  /*2840*/  F2FP.BF16.F32.PACK_AB R169, RZ, R169 ;  /* 0x000000a9ffa9723e */ /* 0x000fe400000010ff */
[--C-:B------:R-:W-:Y:S02]  /*2850*/  LEA.HI.X R9, R9, R15, R168.reuse, 0x1, P3 ;  /* 0x0000000f09097211 */ /* 0x100fe400018f0ca8 */
[----:B------:R-:W-:Y:S02]  /*2860*/  PRMT R195, R169, 0x7610, R195 ;  /* 0x00007610a9c37816 */ /* 0x000fe400000000c3 */
[----:B------:R-:W-:-:S03]  /*2870*/  PRMT R168, R10, 0x7610, R168 ;  /* 0x000076100aa87816 */ /* 0x000fc600000000a8 */
[----:B------:R0:W-:Y:S04]  /*2880*/  @P2 STG.E.U16 desc[UR46][R6.64+0x2], R195 ;  /* 0x000002c306002986 */ /* 0x0001e8000c10152e */
[----:B------:R2:W3:Y:S01]  /*2890*/  @P1 LDG.E.LTC128B.U16 R168, desc[UR46][R8.64] ;  /* 0x0000002e08a81981 */ /* 0x0004e2000c1e1520 */
[----:B------:R-:W-:Y:S01]  /*28a0*/  IADD3 R194, P2, R12, R194, RZ ;  /* 0x000000c20cc27210 */ /* 0x000fe20007f5e0ff */
[----:B------:R-:W-:Y:S01]  /*28b0*/  IMAD.U32 R196, RZ, RZ, UR6 ;  /* 0x00000006ffc47e24 */ /* 0x000fe2000f8e00ff */
[----:B------:R-:W-:Y:S01]  /*28c0*/  BSSY B1, `(.L_x_33) ;  /* 0x0000014000017945 */ /* 0x000fe20003800000 */
[----:B------:R-:W-:Y:S02]  /*28d0*/  IMAD.U32 R169, RZ, RZ, UR6 ;  /* 0x00000006ffa97e24 */ /* 0x000fe4000f8e00ff */
[----:B------:R-:W-:-:S02]  /*28e0*/  IMAD.U32 R10, RZ, RZ, UR7 ;  /* 0x00000007ff0a7e24 */ /* 0x000fc4000f8e00ff */
[----:B0-----:R-:W-:Y:S01]  /*28f0*/  IMAD.X R195, R13, 0x1, R23, P2 ;  /* 0x000000010dc37824 */ /* 0x001fe200010e0617 */
[----:B------:R-:W-:Y:S01]  /*2900*/  ISETP.GT.AND P2, PT, R3, 0x8, P5 ;  /* 0x000000080300780c */ /* 0x000fe20002f44270 */
[----:B------:R-:W-:Y:S01]  /*2910*/  IMAD.SHL.U32 R23, R196, 0x10, RZ ;  /* 0x00000010c4177824 */ /* 0x000fe200078e00ff */
[----:B------:R-:W-:Y:S01]  /*2920*/  SHF.L.U64.HI R169, R169, 0x4, R10 ;  /* 0x00000004a9a97819 */ /* 0x000fe2000001020a */
[----:B------:R-:W-:-:S03]  /*2930*/  IMAD.WIDE.U32 R194, R20, UR41, R194 ;  /* 0x0000002914c27c25 */ /* 0x000fc6000f8e00c2 */
[----:B------:R-:W-:Y:S01]  /*2940*/  IADD3 R10, P3, R23, R6, RZ ;  /* 0x00000006170a7210 */ /* 0x000fe20007f7e0ff */
[----:B--2---:R-:W-:Y:S01]  /*2950*/  IMAD.IADD R9, R21, 0x1, R195 ;  /* 0x0000000115097824 */ /* 0x004fe200078e02c3 */
[----:B------:R-:W-:-:S04]  /*2960*/  LEA R8, P4, R194, R14, 0x1 ;  /* 0x0000000ec2087211 */ /* 0x000fc800078808ff */
[----:B------:R-:W-:Y:S01]  /*2970*/  LEA.HI.X R9, R194, R15, R9, 0x1, P4 ;  /* 0x0000000fc2097211 */ /* 0x000fe200020f0c09 */
[----:B---3--:R-:W-:-:S04]  /*2980*/  IMAD.U32 R11, R168, 0x10000, RZ ;  /* 0x00010000a80b7824 */ /* 0x008fc800078e00ff */
[----:B------:R-:W-:-:S04]  /*2990*/  FMUL R11, R11, R22 ;  /* 0x000000160b0b7220 */ /* 0x000fc80000400000 */
[----:B------:R-:W-:-:S05]  /*29a0*/  FFMA R11, R170, R19, R11 ;  /* 0x00000013aa0b7223 */ /* 0x000fca000000000b */
[----:B------:R-:W-:Y:S01]  /*29b0*/  F2FP.BF16.F32.PACK_AB R170, RZ, R11 ;  /* 0x0000000bffaa723e */ /* 0x000fe200000010ff */
[----:B------:R-:W-:-:S05]  /*29c0*/  IMAD.X R11, R169, 0x1, R7, P3 ;  /* 0x00000001a90b7824 */ /* 0x000fca00018e0607 */
[----:B------:R0:W-:Y:S01]  /*29d0*/  @P1 STG.E.U16 desc[UR46][R10.64], R170 ;  /* 0x000000aa0a001986 */ /* 0x0001e2000c10152e */
[----:B------:R-:W-:Y:S05]  /*29e0*/  @!P2 BRA `(.L_x_34) ;  /* 0x000000000004a947 */ /* 0x000fea0003800000 */
[----:B------:R2:W5:Y:S02]  /*29f0*/  LDG.E.LTC128B.U16 R168, desc[UR46][R8.64+0x2] ;  /* 0x0000022e08a87981 */ /* 0x000564000c1e1520 */
.L_x_34:
[----:B------:R-:W-:Y:S05]  /*2a00*/  BSYNC B1 ;  /* 0x0000000000017941 */ /* 0x000fea0003800000 */
.L_x_33:
[----:B-----5:R-:W-:Y:S01]  /*2a10*/  IMAD.U32 R195, R168, 0x10000, RZ ;  /* 0x00010000a8c37824 */ /* 0x020fe200078e00ff */
[----:B------:R-:W-:Y:S01]  /*2a20*/  ISETP.GT.AND P3, PT, R0, 0x8, PT ;  /* 0x000000080000780c */ /* 0x000fe20003f64270 */
[----:B------:R-:W-:Y:S01]  /*2a30*/  BSSY B1, `(.L_x_35) ;  /* 0x000000a000017945 */ /* 0x000fe20003800000 */
[----:B------:R-:W-:Y:S01]  /*2a40*/  LOP3.LUT R192, R192, 0xfffffffd, RZ, 0xc0, !PT ;  /* 0xfffffffdc0c07812 */ /* 0x000fe200078ec0ff */
[----:B0-----:R-:W-:Y:S01]  /*2a50*/  FMUL R170, R195, R22 ;  /* 0x00000016c3aa7220 */ /* 0x001fe20000400000 */
[----:B------:R-:W-:-:S03]  /*2a60*/  ISETP.GT.AND P1, PT, R3, RZ, P3 ;  /* 0x000000ff0300720c */ /* 0x000fc60001f24270 */
[----:B------:R-:W-:-:S05]  /*2a70*/  FFMA R170, R171, R19, R170 ;  /* 0x00000013abaa7223 */ /* 0x000fca00000000aa */
[----:B------:R-:W-:Y:S02]  /*2a80*/  F2FP.BF16.F32.PACK_AB R170, RZ, R170 ;  /* 0x000000aaffaa723e */ /* 0x000fe400000010ff */
[----:B------:R-:W-:-:S03]  /*2a90*/  @P3 LOP3.LUT R192, R192, 0x2, RZ, 0xfc, !PT ;  /* 0x00000002c0c03812 */ /* 0x000fc600078efcff */
[----:B------:R0:W-:Y:S01]  /*2aa0*/  @P2 STG.E.U16 desc[UR46][R10.64+0x2], R170 ;  /* 0x000002aa0a002986 */ /* 0x0001e2000c10152e */
[----:B------:R-:W-:Y:S05]  /*2ab0*/  @!P1 BRA `(.L_x_36) ;  /* 0x0000000000049947 */ /* 0x000fea0003800000 */
[----:B------:R3:W5:Y:S02]  /*2ac0*/  LDG.E.LTC128B.U16 R168, desc[UR46][R4.64+0x10] ;  /* 0x0000102e04a87981 */ /* 0x000764000c1e1520 */
.L_x_36:
[----:B------:R-:W-:Y:S05]  /*2ad0*/  BSYNC B1 ;  /* 0x0000000000017941 */ /* 0x000fea0003800000 */
.L_x_35:
[----:B-----5:R-:W-:Y:S01]  /*2ae0*/  IMAD.U32 R171, R168, 0x10000, RZ ;  /* 0x00010000a8ab7824 */ /* 0x020fe200078e00ff */
[----:B------:R-:W-:Y:S01]  /*2af0*/  ISETP.GT.AND P6, PT, R0, 0x9, PT ;  /* 0x000000090000780c */ /* 0x000fe20003fc4270 */
[----:B------:R-:W-:Y:S01]  /*2b00*/  BSSY B1, `(.L_x_37) ;  /* 0x000000a000017945 */ /* 0x000fe20003800000 */
[----:B------:R-:W-:Y:S01]  /*2b10*/  LOP3.LUT R192, R192, 0xfffffffe, RZ, 0xc0, !PT ;  /* 0xfffffffec0c07812 */ /* 0x000fe200078ec0ff */
[----:B------:R-:W-:Y:S01]  /*2b20*/  FMUL R171, R171, R22 ;  /* 0x00000016abab7220 */ /* 0x000fe20000400000 */
[----:B------:R-:W-:-:S03]  /*2b30*/  ISETP.GT.AND P2, PT, R3, RZ, P6 ;  /* 0x000000ff0300720c */ /* 0x000fc60003744270 */
[----:B------:R-:W-:-:S05]  /*2b40*/  FFMA R171, R172, R19, R171 ;  /* 0x00000013acab7223 */ /* 0x000fca00000000ab */
[----:B------:R-:W-:Y:S02]  /*2b50*/  F2FP.BF16.F32.PACK_AB R171, RZ, R171 ;  /* 0x000000abffab723e */ /* 0x000fe400000010ff */
[----:B------:R-:W-:-:S03]  /*2b60*/  @P6 LOP3.LUT R192, R192, 0x1, RZ, 0xfc, !PT ;  /* 0x00000001c0c06812 */ /* 0x000fc600078efcff */
[----:B------:R4:W-:Y:S01]  /*2b70*/  @P1 STG.E.U16 desc[UR46][R6.64+0x10], R171 ;  /* 0x000010ab06001986 */ /* 0x0009e2000c10152e */
[----:B------:R-:W-:Y:S05]  /*2b80*/  @!P2 BRA `(.L_x_38) ;  /* 0x000000000004a947 */ /* 0x000fea0003800000 */
[----:B------:R0:W5:Y:S02]  /*2b90*/  LDG.E.LTC128B.U16 R168, desc[UR46][R4.64+0x12] ;  /* 0x0000122e04a87981 */ /* 0x000164000c1e1520 */
.L_x_38:
[----:B------:R-:W-:Y:S05]  /*2ba0*/  BSYNC B1 ;  /* 0x0000000000017941 */ /* 0x000fea0003800000 */
.L_x_37:
[----:B----45:R-:W-:Y:S01]  /*2bb0*/  IMAD.U32 R171, R168, 0x10000, RZ ;  /* 0x00010000a8ab7824 */ /* 0x030fe200078e00ff */
[----:B------:R-:W-:Y:S01]  /*2bc0*/  ISETP.GT.AND P1, PT, R3, 0x8, P3 ;  /* 0x000000080300780c */ /* 0x000fe20001f24270 */
[----:B------:R-:W-:Y:S02]  /*2bd0*/  BSSY B1, `(.L_x_39) ;  /* 0x0000007000017945 */ /* 0x000fe40003800000 */
[----:B0-----:R-:W-:-:S04]  /*2be0*/  FMUL R170, R171, R22 ;  /* 0x00000016abaa7220 */ /* 0x001fc80000400000 */
[----:B------:R-:W-:-:S05]  /*2bf0*/  FFMA R170, R173, R19, R170 ;  /* 0x00000013adaa7223 */ /* 0x000fca00000000aa */
[----:B------:R-:W-:-:S05]  /*2c00*/  F2FP.BF16.F32.PACK_AB R170, RZ, R170 ;  /* 0x000000aaffaa723e */ /* 0x000fca00000010ff */
[----:B------:R0:W-:Y:S01]  /*2c10*/  @P2 STG.E.U16 desc[UR46][R6.64+0x12], R170 ;  /* 0x000012aa06002986 */ /* 0x0001e2000c10152e */
[----:B------:R-:W-:Y:S05]  /*2c20*/  @!P1 BRA `(.L_x_40) ;  /* 0x0000000000049947 */ /* 0x000fea0003800000 */
[----:B------:R4:W5:Y:S02]  /*2c30*/  LDG.E.LTC128B.U16 R168, desc[UR46][R8.64+0x10] ;  /* 0x0000102e08a87981 */ /* 0x000964000c1e1520 */
.L_x_40:
[----:B------:R-:W-:Y:S05]  /*2c40*/  BSYNC B1 ;  /* 0x0000000000017941 */ /* 0x000fea0003800000 */
.L_x_39:
[----:B-----5:R-:W-:Y:S01]  /*2c50*/  IMAD.U32 R171, R168, 0x10000, RZ ;  /* 0x00010000a8ab7824 */ /* 0x020fe200078e00ff */
[----:B------:R-:W-:Y:S01]  /*2c60*/  ISETP.GT.AND P2, PT, R3, 0x8, P6 ;  /* 0x000000080300780c */ /* 0x000fe20003744270 */
[----:B------:R-:W-:Y:S02]  /*2c70*/  BSSY B1, `(.L_x_41) ;  /* 0x0000007000017945 */ /* 0x000fe40003800000 */
[----:B------:R-:W-:-:S04]  /*2c80*/  FMUL R171, R171, R22 ;  /* 0x00000016abab7220 */ /* 0x000fc80000400000 */
[----:B------:R-:W-:-:S05]  /*2c90*/  FFMA R171, R174, R19, R171 ;  /* 0x00000013aeab7223 */ /* 0x000fca00000000ab */
[----:B------:R-:W-:-:S05]  /*2ca0*/  F2FP.BF16.F32.PACK_AB R171, RZ, R171 ;  /* 0x000000abffab723e */ /* 0x000fca00000010ff */
[----:B------:R0:W-:Y:S01]  /*2cb0*/  @P1 STG.E.U16 desc[UR46][R10.64+0x10], R171 ;  /* 0x000010ab0a001986 */ /* 0x0001e2000c10152e */
[----:B------:R-:W-:Y:S05]  /*2cc0*/  @!P2 BRA `(.L_x_42) ;  /* 0x000000000004a947 */ /* 0x000fea0003800000 */
[----:B------:R0:W5:Y:S02]  /*2cd0*/  LDG.E.LTC128B.U16 R168, desc[UR46][R8.64+0x12] ;  /* 0x0000122e08a87981 */ /* 0x000164000c1e1520 */
.L_x_42:
[----:B------:R-:W-:Y:S05]  /*2ce0*/  BSYNC B1 ;  /* 0x0000000000017941 */ /* 0x000fea0003800000 */
.L_x_41:
[----:B0----5:R-:W-:Y:S01]  /*2cf0*/  IMAD.U32 R171, R168, 0x10000, RZ ;  /* 0x00010000a8ab7824 */ /* 0x021fe200078e00ff */
[----:B------:R-:W-:Y:S01]  /*2d00*/  ISETP.GT.AND P4, PT, R0, 0x10, PT ;  /* 0x000000100000780c */ /* 0x000fe20003f84270 */
[----:B------:R-:W-:Y:S02]  /*2d10*/  BSSY B1, `(.L_x_43) ;  /* 0x0000008000017945 */ /* 0x000fe40003800000 */
[----:B------:R-:W-:Y:S01]  /*2d20*/  FMUL R170, R171, R22 ;  /* 0x00000016abaa7220 */ /* 0x000fe20000400000 */
[----:B------:R-:W-:-:S03]  /*2d30*/  ISETP.GT.AND P1, PT, R3, RZ, P4 ;  /* 0x000000ff0300720c */ /* 0x000fc60002724270 */
[----:B------:R-:W-:-:S05]  /*2d40*/  FFMA R170, R175, R19, R170 ;  /* 0x00000013afaa7223 */ /* 0x000fca00000000aa */
[----:B------:R-:W-:-:S05]  /*2d50*/  F2FP.BF16.F32.PACK_AB R170, RZ, R170 ;  /* 0x000000aaffaa723e */ /* 0x000fca00000010ff */
[----:B------:R0:W-:Y:S01]  /*2d60*/  @P2 STG.E.U16 desc[UR46][R10.64+0x12], R170 ;  /* 0x000012aa0a002986 */ /* 0x0001e2000c10152e */
[----:B------:R-:W-:Y:S05]  /*2d70*/  @!P1 BRA `(.L_x_44) ;  /* 0x0000000000049947 */ /* 0x000fea0003800000 */
[----:B------:R0:W5:Y:S02]  /*2d80*/  LDG.E.LTC128B.U16 R168, desc[UR46][R4.64+0x20] ;  /* 0x0000202e04a87981 */ /* 0x000164000c1e1520 */
.L_x_44:
[----:B------:R-:W-:Y:S05]  /*2d90*/  BSYNC B1 ;  /* 0x0000000000017941 */ /* 0x000fea0003800000 */
.L_x_43:
[----:B-----5:R-:W-:Y:S01]  /*2da0*/  IMAD.U32 R171, R168, 0x10000, RZ ;  /* 0x00010000a8ab7824 */ /* 0x020fe200078e00ff */
[----:B------:R-:W-:Y:S01]  /*2db0*/  ISETP.GT.AND P3, PT, R0, 0x11, PT ;  /* 0x000000110000780c */ /* 0x000fe20003f64270 */
[----:B------:R-:W-:Y:S02]  /*2dc0*/  BSSY B1, `(.L_x_45) ;  /* 0x0000008000017945 */ /* 0x000fe40003800000 */
[----:B------:R-:W-:-:S04]  /*2dd0*/  FMUL R171, R171, R22 ;  /* 0x00000016abab7220 */ /* 0x000fc80000400000 */
[----:B------:R-:W-:-:S05]  /*2de0*/  FFMA R171, R176, R19, R171 ;  /* 0x00000013b0ab7223 */ /* 0x000fca00000000ab */
[----:B------:R-:W-:-:S05]  /*2df0*/  F2FP.BF16.F32.PACK_AB R171, RZ, R171 ;  /* 0x000000abffab723e */ /* 0x000fca00000010ff */
[----:B------:R0:W-:Y:S01]  /*2e00*/  @P1 STG.E.U16 desc[UR46][R6.64+0x20], R171 ;  /* 0x000020ab06001986 */ /* 0x0001e2000c10152e */
[----:B------:R-:W-:-:S13]  /*2e10*/  ISETP.GT.AND P1, PT, R3, RZ, P3 ;  /* 0x000000ff0300720c */ /* 0x000fda0001f24270 */
[----:B0-----:R-:W-:Y:S05]  /*2e20*/  @!P1 BRA `(.L_x_46) ;  /* 0x0000000000049947 */ /* 0x001fea0003800000 */
[----:B------:R0:W5:Y:S02]  /*2e30*/  LDG.E.LTC128B.U16 R168, desc[UR46][R4.64+0x22] ;  /* 0x0000222e04a87981 */ /* 0x000164000c1e1520 */
.L_x_46:
[----:B------:R-:W-:Y:S05]  /*2e40*/  BSYNC B1 ;  /* 0x0000000000017941 */ /* 0x000fea0003800000 */
.L_x_45:
[----:B-----5:R-:W-:Y:S01]  /*2e50*/  IMAD.U32 R171, R168, 0x10000, RZ ;  /* 0x00010000a8ab7824 */ /* 0x020fe200078e00ff */
[----:B------:R-:W-:Y:S03]  /*2e60*/  BSSY B1, `(.L_x_47) ;  /* 0x0000008000017945 */ /* 0x000fe60003800000 */
[----:B------:R-:W-:-:S04]  /*2e70*/  FMUL R170, R171, R22 ;  /* 0x00000016abaa7220 */ /* 0x000fc80000400000 */
[----:B------:R-:W-:-:S05]  /*2e80*/  FFMA R170, R177, R19, R170 ;  /* 0x00000013b1aa7223 */ /* 0x000fca00000000aa */
[----:B------:R-:W-:-:S05]  /*2e90*/  F2FP.BF16.F32.PACK_AB R170, RZ, R170 ;  /* 0x000000aaffaa723e */ /* 0x000fca00000010ff */
[----:B------:R0:W-:Y:S01]  /*2ea0*/  @P1 STG.E.U16 desc[UR46][R6.64+0x22], R170 ;  /* 0x000022aa06001986 */ /* 0x0001e2000c10152e */
[----:B------:R-:W-:-:S13]  /*2eb0*/  ISETP.GT.AND P1, PT, R3, 0x8, P4 ;  /* 0x000000080300780c */ /* 0x000fda0002724270 */
[----:B0-----:R-:W-:Y:S05]  /*2ec0*/  @!P1 BRA `(.L_x_48) ;  /* 0x0000000000049947 */ /* 0x001fea0003800000 */
[----:B------:R0:W5:Y:S02]  /*2ed0*/  LDG.E.LTC128B.U16 R168, desc[UR46][R8.64+0x20] ;  /* 0x0000202e08a87981 */ /* 0x000164000c1e1520 */
.L_x_48:
[----:B------:R-:W-:Y:S05]  /*2ee0*/  BSYNC B1 ;  /* 0x0000000000017941 */ /* 0x000fea0003800000 */
.L_x_47:
[----:B-----5:R-:W-:Y:S01]  /*2ef0*/  IMAD.U32 R171, R168, 0x10000, RZ ;  /* 0x00010000a8ab7824 */ /* 0x020fe200078e00ff */
[----:B------:R-:W-:Y:S03]  /*2f00*/  BSSY B1, `(.L_x_49) ;  /* 0x000000a000017945 */ /* 0x000fe60003800000 */
[----:B------:R-:W-:-:S04]  /*2f10*/  FMUL R171, R171, R22 ;  /* 0x00000016abab7220 */ /* 0x000fc80000400000 */
[----:B------:R-:W-:-:S05]  /*2f20*/  FFMA R171, R178, R19, R171 ;  /* 0x00000013b2ab7223 */ /* 0x000fca00000000ab */
[----:B------:R-:W-:-:S05]  /*2f30*/  F2FP.BF16.F32.PACK_AB R171, RZ, R171 ;  /* 0x000000abffab723e */ /* 0x000fca00000010ff */
[----:B------:R0:W-:Y:S01]  /*2f40*/  @P1 STG.E.U16 desc[UR46][R10.64+0x20], R171 ;  /* 0x000020ab0a001986 */ /* 0x0001e2000c10152e */
[----:B------:R-:W-:-:S05]  /*2f50*/  IADD3 R193, P1, R193, 0x80, RZ ;  /* 0x00000080c1c17810 */ /* 0x000fca0007f3e0ff */
[----:B------:R-:W-:Y:S01]  /*2f60*/  IMAD.X R173, RZ, RZ, UR9, P1 ;  /* 0x00000009ffad7e24 */ /* 0x000fe200088e06ff */
[----:B------:R-:W-:-:S13]  /*2f70*/  ISETP.GT.AND P1, PT, R3, 0x8, P3 ;  /* 0x000000080300780c */ /* 0x000fda0001f24270 */
[----:B0-----:R-:W-:Y:S05]  /*2f80*/  @!P1 BRA `(.L_x_50) ;  /* 0x0000000000049947 */ /* 0x001fea0003800000 */
[----:B------:R0:W5:Y:S02]  /*2f90*/  LDG.E.LTC128B.U16 R168, desc[UR46][R8.64+0x22] ;  /* 0x0000222e08a87981 */ /* 0x000164000c1e1520 */
.L_x_50:
[----:B------:R-:W-:Y:S05]  /*2fa0*/  BSYNC B1 ;  /* 0x0000000000017941 */ /* 0x000fea0003800000 */
.L_x_49:
[----:B-----5:R-:W-:Y:S01]  /*2fb0*/  IMAD.U32 R171, R168, 0x10000, RZ ;  /* 0x00010000a8ab7824 */ /* 0x020fe200078e00ff */
[----:B------:R-:W-:Y:S01]  /*2fc0*/  ISETP.GT.AND P2, PT, R0, 0x18, PT ;  /* 0x000000180000780c */ /* 0x000fe20003f44270 */
[----:B------:R-:W-:Y:S01]  /*2fd0*/  IMAD R174, R173, R188, RZ ;  /* 0x000000bcadae7224 */ /* 0x000fe200078e02ff */
[----:B------:R-:W-:Y:S01]  /*2fe0*/  BSSY B1, `(.L_x_51) ;  /* 0x0000020000017945 */ /* 0x000fe20003800000 */
[----:B------:R-:W-:Y:S01]  /*2ff0*/  FMUL R170, R171, R22 ;  /* 0x00000016abaa7220 */ /* 0x000fe20000400000 */
[----:B------:R-:W-:-:S04]  /*3000*/  IMAD.WIDE.U32 R172, R193, R188, R12 ;  /* 0x000000bcc1ac7225 */ /* 0x000fc800078e000c */
[----:B------:R-:W-:Y:S01]  /*3010*/  FFMA R170, R179, R19, R170 ;  /* 0x00000013b3aa7223 */ /* 0x000fe200000000aa */
[----:B------:R-:W-:-:S04]  /*3020*/  IMAD R177, R193, R189, R174 ;  /* 0x000000bdc1b17224 */ /* 0x000fc800078e02ae */
[----:B------:R-:W-:Y:S01]  /*3030*/  F2FP.BF16.F32.PACK_AB R174, RZ, R170 ;  /* 0x000000aaffae723e */ /* 0x000fe200000010ff */
[----:B------:R-:W-:Y:S02]  /*3040*/  IMAD.IADD R173, R177, 0x1, R173 ;  /* 0x00000001b1ad7824 */ /* 0x000fe400078e02ad */
[----:B------:R-:W-:Y:S01]  /*3050*/  IMAD.WIDE.U32 R170, R193, R188, R186 ;  /* 0x000000bcc1aa7225 */ /* 0x000fe200078e00ba */
[----:B------:R-:W-:-:S03]  /*3060*/  PRMT R176, R174, 0x7610, R176 ;  /* 0x00007610aeb07816 */ /* 0x000fc600000000b0 */
[----:B------:R-:W-:Y:S02]  /*3070*/  IMAD.WIDE.U32 R174, R20, UR41, R172 ;  /* 0x0000002914ae7c25 */ /* 0x000fe4000f8e00ac */
[----:B------:R0:W-:Y:S01]  /*3080*/  @P1 STG.E.U16 desc[UR46][R10.64+0x22], R176 ;  /* 0x000022b00a001986 */ /* 0x0001e2000c10152e */
[----:B------:R-:W-:Y:S01]  /*3090*/  LEA R172, P1, R170, R14, 0x1 ;  /* 0x0000000eaaac7211 */ /* 0x000fe200078208ff */
[----:B------:R-:W-:Y:S02]  /*30a0*/  IMAD.IADD R171, R171, 0x1, R177 ;  /* 0x00000001abab7824 */ /* 0x000fe400078e02b1 */
[----:B------:R-:W-:-:S03]  /*30b0*/  IMAD.WIDE.U32 R188, R193, R188, R190 ;  /* 0x000000bcc1bc7225 */ /* 0x000fc600078e00be */
[----:B------:R-:W-:Y:S01]  /*30c0*/  LEA.HI.X R173, R170, R15, R171, 0x1, P1 ;  /* 0x0000000faaad7211 */ /* 0x000fe200008f0cab */
[----:B------:R-:W-:Y:S01]  /*30d0*/  IMAD.IADD R171, R21, 0x1, R175 ;  /* 0x0000000115ab7824 */ /* 0x000fe200078e02af */
[----:B------:R-:W-:Y:S01]  /*30e0*/  LEA R170, P1, R174, R14, 0x1 ;  /* 0x0000000eaeaa7211 */ /* 0x000fe200078208ff */
[----:B------:R-:W-:-:S03]  /*30f0*/  IMAD.IADD R177, R177, 0x1, R189 ;  /* 0x00000001b1b17824 */ /* 0x000fc600078e02bd */
[----:B------:R-:W-:Y:S02]  /*3100*/  LEA.HI.X R171, R174, R15, R171, 0x1, P1 ;  /* 0x0000000faeab7211 */ /* 0x000fe400008f0cab */
[----:B------:R-:W-:-:S05]  /*3110*/  IADD3 R184, P1, R184, R188, RZ ;  /* 0x000000bcb8b87210 */ /* 0x000fca0007f3e0ff */
[----:B------:R-:W-:Y:S01]  /*3120*/  IMAD.X R186, R177, 0x1, R187, P1 ;  /* 0x00000001b1ba7824 */ /* 0x000fe200008e06bb */
[----:B------:R-:W-:-:S05]  /*3130*/  IADD3 R12, P1, R12, R188, RZ ;  /* 0x000000bc0c0c7210 */ /* 0x000fca0007f3e0ff */
[----:B------:R-:W-:Y:S01]  /*3140*/  IMAD.X R13, R13, 0x1, R177, P1 ;  /* 0x000000010d0d7824 */ /* 0x000fe200008e06b1 */
[----:B------:R-:W-:Y:S01]  /*3150*/  LEA R174, P1, R184, R14, 0x1 ;  /* 0x0000000eb8ae7211 */ /* 0x000fe200078208ff */
[----:B------:R-:W-:-:S03]  /*3160*/  IMAD.WIDE.U32 R12, R20, UR41, R12 ;  /* 0x00000029140c7c25 */ /* 0x000fc6000f8e000c */
[----:B------:R-:W-:Y:S01]  /*3170*/  LEA.HI.X R175, R184, R15, R186, 0x1, P1 ;  /* 0x0000000fb8af7211 */ /* 0x000fe200008f0cba */
[----:B------:R-:W-:Y:S01]  /*3180*/  IMAD.IADD R21, R21, 0x1, R13 ;  /* 0x0000000115157824 */ /* 0x000fe200078e020d */
[----:B------:R-:W-:-:S04]  /*3190*/  LEA R14, P1, R12, R14, 0x1 ;  /* 0x0000000e0c0e7211 */ /* 0x000fc800078208ff */
[----:B------:R-:W-:Y:S02]  /*31a0*/  LEA.HI.X R15, R12, R15, R21, 0x1, P1 ;  /* 0x0000000f0c0f7211 */ /* 0x000fe400008f0c15 */
[----:B------:R-:W-:-:S13]  /*31b0*/  ISETP.GT.AND P1, PT, R3, RZ, P2 ;  /* 0x000000ff0300720c */ /* 0x000fda0001724270 */
[----:B0-----:R-:W-:Y:S05]  /*31c0*/  @!P1 BRA `(.L_x_52) ;  /* 0x0000000000049947 */ /* 0x001fea0003800000 */
[----:B------:R0:W5:Y:S02]  /*31d0*/  LDG.E.LTC128B.U16 R168, desc[UR46][R4.64+0x30] ;  /* 0x0000302e04a87981 */ /* 0x000164000c1e1520 */
.L_x_52:
[----:B------:R-:W-:Y:S05]  /*31e0*/  BSYNC B1 ;  /* 0x0000000000017941 */ /* 0x000fea0003800000 */
.L_x_51:
[----:B-----5:R-:W-:Y:S01]  /*31f0*/  IMAD.U32 R13, R168, 0x10000, RZ ;  /* 0x00010000a80d7824 */ /* 0x020fe200078e00ff */
[----:B------:R-:W-:Y:S03]  /*3200*/  BSSY B1, `(.L_x_53) ;  /* 0x0000009000017945 */ /* 0x000fe60003800000 */
[----:B------:R-:W-:-:S04]  /*3210*/  FMUL R13, R13, R22 ;  /* 0x000000160d0d7220 */ /* 0x000fc80000400000 */
[----:B------:R-:W-:-:S05]  /*3220*/  FFMA R13, R180, R19, R13 ;  /* 0x00000013b40d7223 */ /* 0x000fca000000000d */
[----:B------:R-:W-:-:S05]  /*3230*/  F2FP.BF16.F32.PACK_AB R13, RZ, R13 ;  /* 0x0000000dff0d723e */ /* 0x000fca00000010ff */
[----:B------:R0:W-:Y:S01]  /*3240*/  @P1 STG.E.U16 desc[UR46][R6.64+0x30], R13 ;  /* 0x0000300d06001986 */ /* 0x0001e2000c10152e */
[----:B------:R-:W-:-:S04]  /*3250*/  ISETP.GT.AND P1, PT, R0, 0x19, PT ;  /* 0x000000190000780c */ /* 0x000fc80003f24270 */
[----:B------:R-:W-:-:S13]  /*3260*/  ISETP.GT.AND P5, PT, R3, RZ, P1 ;  /* 0x000000ff0300720c */ /* 0x000fda0000fa4270 */
[----:B0-----:R-:W-:Y:S05]  /*3270*/  @!P5 BRA `(.L_x_54) ;  /* 0x000000000004d947 */ /* 0x001fea0003800000 */
[----:B------:R0:W5:Y:S02]  /*3280*/  LDG.E.LTC128B.U16 R168, desc[UR46][R4.64+0x32] ;  /* 0x0000322e04a87981 */ /* 0x000164000c1e1520 */
.L_x_54:
[----:B------:R-:W-:Y:S05]  /*3290*/  BSYNC B1 ;  /* 0x0000000000017941 */ /* 0x000fea0003800000 */
.L_x_53:
        /* <DEDUP_REMOVED lines=9> */
.L_x_56:
[----:B------:R-:W-:Y:S05]  /*3330*/  BSYNC B1 ;  /* 0x0000000000017941 */ /* 0x000fea0003800000 */
.L_x_55:
        /* <DEDUP_REMOVED lines=9> */
.L_x_58:
[----:B------:R-:W-:Y:S05]  /*33d0*/  BSYNC B1 ;  /* 0x0000000000017941 */ /* 0x000fea0003800000 */
.L_x_57:
[----:B-----5:R-:W-:Y:S02]  /*33e0*/  IMAD.U32 R13, R168, 0x10000, RZ ;  /* 0x00010000a80d7824 */ /* 0x020fe400078e00ff */
[----:B------:R-:W-:Y:S02]  /*33f0*/  IMAD.U32 R177, RZ, RZ, UR6 ;  /* 0x00000006ffb17e24 */ /* 0x000fe4000f8e00ff */
[----:B------:R-:W-:Y:S01]  /*3400*/  FMUL R12, R13, R22 ;  /* 0x000000160d0c7220 */ /* 0x000fe20000400000 */
[----:B------:R-:W-:Y:S02]  /*3410*/  IMAD.U32 R21, RZ, RZ, UR6 ;  /* 0x00000006ff157e24 */ /* 0x000fe4000f8e00ff */
[----:B------:R-:W-:Y:S02]  /*3420*/  IMAD.SHL.U32 R177, R177, 0x100, RZ ;  /* 0x00000100b1b17824 */ /* 0x000fe400078e00ff */
[----:B------:R-:W-:-:S05]  /*3430*/  FFMA R12, R183, R19, R12 ;  /* 0x00000013b70c7223 */ /* 0x000fca000000000c */
[----:B------:R-:W-:-:S04]  /*3440*/  F2FP.BF16.F32.PACK_AB R12, RZ, R12 ;  /* 0x0000000cff0c723e */ /* 0x000fc800000010ff */
[----:B------:R-:W-:Y:S01]  /*3450*/  PRMT R13, R12, 0x7610, R13 ;  /* 0x000076100c0d7816 */ /* 0x000fe2000000000d */
[----:B------:R-:W-:-:S04]  /*3460*/  IMAD.U32 R12, RZ, RZ, UR7 ;  /* 0x00000007ff0c7e24 */ /* 0x000fc8000f8e00ff */
[----:B------:R1:W-:Y:S01]  /*3470*/  @P5 STG.E.U16 desc[UR46][R10.64+0x32], R13 ;  /* 0x0000320d0a005986 */ /* 0x0003e2000c10152e */
[----:B------:R-:W-:Y:S02]  /*3480*/  SHF.L.U64.HI R21, R21, 0x8, R12 ;  /* 0x0000000815157819 */ /* 0x000fe4000001020c */
[----:B------:R-:W-:-:S05]  /*3490*/  IADD3 R12, P5, R177, R6, RZ ;  /* 0x00000006b10c7210 */ /* 0x000fca0007fbe0ff */
[----:B-1----:R-:W-:Y:S01]  /*34a0*/  IMAD.X R13, R21, 0x1, R7, P5 ;  /* 0x00000001150d7824 */ /* 0x002fe200028e0607 */
[----:B------:R-:W-:-:S13]  /*34b0*/  ISETP.GT.AND P5, PT, R3, 0x80, P0 ;  /* 0x000000800300780c */ /* 0x000fda00007a4270 */
[----:B------:R-:W2:Y:S01]  /*34c0*/  @P5 LDG.E.LTC128B.U16 R168, desc[UR46][R172.64] ;  /* 0x0000002eaca85981 */ /* 0x000ea2000c1e1520 */
[----:B------:R-:W-:Y:S01]  /*34d0*/  BSSY B1, `(.L_x_59) ;  /* 0x000000a000017945 */ /* 0x000fe20003800000 */
[----:B--2---:R-:W-:-:S04]  /*34e0*/  IMAD.U32 R179, R168, 0x10000, RZ ;  /* 0x00010000a8b37824 */ /* 0x004fc800078e00ff */
[----:B------:R-:W-:-:S04]  /*34f0*/  FMUL R179, R179, R22 ;  /* 0x00000016b3b37220 */ /* 0x000fc80000400000 */
[----:B------:R-:W-:-:S05]  /*3500*/  FFMA R179, R152, R19, R179 ;  /* 0x0000001398b37223 */ /* 0x000fca00000000b3 */
[----:B------:R-:W-:-:S05]  /*3510*/  F2FP.BF16.F32.PACK_AB R179, RZ, R179 ;  /* 0x000000b3ffb3723e */ /* 0x000fca00000010ff */
[----:B------:R1:W-:Y:S01]  /*3520*/  @P5 STG.E.U16 desc[UR46][R12.64], R179 ;  /* 0x000000b30c005986 */ /* 0x0003e2000c10152e */
[----:B------:R-:W-:-:S04]  /*3530*/  LOP3.LUT P5, RZ, R192, 0x4, RZ, 0xc0, !PT ;  /* 0x00000004c0ff7812 */ /* 0x000fc800078ac0ff */
[----:B------:R-:W-:-:S13]  /*3540*/  ISETP.GT.AND P5, PT, R3, 0x80, P5 ;  /* 0x000000800300780c */ /* 0x000fda0002fa4270 */
[----:B-1----:R-:W-:Y:S05]  /*3550*/  @!P5 BRA `(.L_x_60) ;  /* 0x000000000004d947 */ /* 0x002fea0003800000 */
[----:B------:R1:W5:Y:S02]  /*3560*/  LDG.E.LTC128B.U16 R168, desc[UR46][R170.64+0x2] ;  /* 0x0000022eaaa87981 */ /* 0x000364000c1e1520 */
.L_x_60:
[----:B------:R-:W-:Y:S05]  /*3570*/  BSYNC B1 ;  /* 0x0000000000017941 */ /* 0x000fea0003800000 */
.L_x_59:
[----:B-----5:R-:W-:Y:S01]  /*3580*/  IMAD.U32 R173, R168, 0x10000, RZ ;  /* 0x00010000a8ad7824 */ /* 0x020fe200078e00ff */
[----:B------:R-:W-:Y:S01]  /*3590*/  ISETP.GT.AND P0, PT, R3, 0x88, P0 ;  /* 0x000000880300780c */ /* 0x000fe20000704270 */
[----:B------:R-:W-:Y:S02]  /*35a0*/  BSSY B1, `(.L_x_61) ;  /* 0x0000009000017945 */ /* 0x000fe40003800000 */
[----:B------:R-:W-:-:S04]  /*35b0*/  FMUL R20, R173, R22 ;  /* 0x00000016ad147220 */ /* 0x000fc80000400000 */
[----:B------:R-:W-:-:S05]  /*35c0*/  FFMA R20, R153, R19, R20 ;  /* 0x0000001399147223 */ /* 0x000fca0000000014 */
[----:B------:R-:W-:-:S05]  /*35d0*/  F2FP.BF16.F32.PACK_AB R20, RZ, R20 ;  /* 0x00000014ff14723e */ /* 0x000fca00000010ff */
[----:B------:R2:W-:Y:S01]  /*35e0*/  @P5 STG.E.U16 desc[UR46][R12.64+0x2], R20 ;  /* 0x000002140c005986 */ /* 0x0005e2000c10152e */
[----:B------:R-:W-:-:S05]  /*35f0*/  IADD3 R152, P5, R12, R23, RZ ;  /* 0x000000170c987210 */ /* 0x000fca0007fbe0ff */
[----:B------:R-:W-:Y:S01]  /*3600*/  IMAD.X R153, R13, 0x1, R169, P5 ;  /* 0x000000010d997824 */ /* 0x000fe200028e06a9 */
[----:B------:R-:W-:Y:S07]  /*3610*/  @!P0 BRA `(.L_x_62) ;  /* 0x0000000000048947 */ /* 0x000fee0003800000 */
[----:B------:R0:W5:Y:S02]  /*3620*/  LDG.E.LTC128B.U16 R168, desc[UR46][R174.64] ;  /* 0x0000002eaea87981 */ /* 0x000164000c1e1520 */
.L_x_62:
[----:B------:R-:W-:Y:S05]  /*3630*/  BSYNC B1 ;  /* 0x0000000000017941 */ /* 0x000fea0003800000 */
.L_x_61:
[----:B-----5:R-:W-:Y:S01]  /*3640*/  IMAD.U32 R173, R168, 0x10000, RZ ;  /* 0x00010000a8ad7824 */ /* 0x020fe200078e00ff */
[----:B------:R-:W-:Y:S01]  /*3650*/  LOP3.LUT P5, RZ, R192, 0x4, RZ, 0xc0, !PT ;  /* 0x00000004c0ff7812 */ /* 0x000fe200078ac0ff */
[----:B------:R-:W-:Y:S02]  /*3660*/  BSSY B1, `(.L_x_63) ;  /* 0x0000008000017945 */ /* 0x000fe40003800000 */
[----:B------:R-:W-:-:S04]  /*3670*/  FMUL R173, R173, R22 ;  /* 0x00000016adad7220 */ /* 0x000fc80000400000 */
[----:B------:R-:W-:-:S05]  /*3680*/  FFMA R173, R154, R19, R173 ;  /* 0x000000139aad7223 */ /* 0x000fca00000000ad */
[----:B------:R-:W-:-:S05]  /*3690*/  F2FP.BF16.F32.PACK_AB R173, RZ, R173 ;  /* 0x000000adffad723e */ /* 0x000fca00000010ff */
[----:B------:R0:W-:Y:S01]  /*36a0*/  @P0 STG.E.U16 desc[UR46][R152.64], R173 ;  /* 0x000000ad98000986 */ /* 0x0001e2000c10152e */
[----:B------:R-:W-:-:S13]  /*36b0*/  ISETP.GT.AND P0, PT, R3, 0x88, P5 ;  /* 0x000000880300780c */ /* 0x000fda0002f04270 */
[----:B0-----:R-:W-:Y:S05]  /*36c0*/  @!P0 BRA `(.L_x_64) ;  /* 0x0000000000048947 */ /* 0x001fea0003800000 */
[----:B------:R0:W5:Y:S02]  /*36d0*/  LDG.E.LTC128B.U16 R168, desc[UR46][R14.64+0x2] ;  /* 0x0000022e0ea87981 */ /* 0x000164000c1e1520 */
.L_x_64:
[----:B------:R-:W-:Y:S05]  /*36e0*/  BSYNC B1 ;  /* 0x0000000000017941 */ /* 0x000fea0003800000 */
.L_x_63:
[----:B-----5:R-:W-:Y:S01]  /*36f0*/  IMAD.U32 R173, R168, 0x10000, RZ ;  /* 0x00010000a8ad7824 */ /* 0x020fe200078e00ff */
[----:B------:R-:W-:Y:S01]  /*3700*/  LOP3.LUT P5, RZ, R192, 0x2, RZ, 0xc0, !PT ;  /* 0x00000002c0ff7812 */ /* 0x000fe200078ac0ff */
[----:B------:R-:W-:Y:S02]  /*3710*/  BSSY B1, `(.L_x_65) ;  /* 0x0000008000017945 */ /* 0x000fe40003800000 */
[----:B--2---:R-:W-:-:S04]  /*3720*/  FMUL R20, R173, R22 ;  /* 0x00000016ad147220 */ /* 0x004fc80000400000 */
[----:B------:R-:W-:-:S05]  /*3730*/  FFMA R20, R155, R19, R20 ;  /* 0x000000139b147223 */ /* 0x000fca0000000014 */
[----:B------:R-:W-:-:S05]  /*3740*/  F2FP.BF16.F32.PACK_AB R20, RZ, R20 ;  /* 0x00000014ff14723e */ /* 0x000fca00000010ff */
[----:B------:R2:W-:Y:S01]  /*3750*/  @P0 STG.E.U16 desc[UR46][R152.64+0x2], R20 ;  /* 0x0000021498000986 */ /* 0x0005e2000c10152e */
[----:B------:R-:W-:-:S13]  /*3760*/  ISETP.GT.AND P0, PT, R3, 0x80, P5 ;  /* 0x000000800300780c */ /* 0x000fda0002f04270 */
[----:B--2---:R-:W-:Y:S05]  /*3770*/  @!P0 BRA `(.L_x_66) ;  /* 0x0000000000048947 */ /* 0x004fea0003800000 */
[----:B------:R2:W5:Y:S02]  /*3780*/  LDG.E.LTC128B.U16 R168, desc[UR46][R170.64+0x10] ;  /* 0x0000102eaaa87981 */ /* 0x000564000c1e1520 */
.L_x_66:
[----:B------:R-:W-:Y:S05]  /*3790*/  BSYNC B1 ;  /* 0x0000000000017941 */ /* 0x000fea0003800000 */
.L_x_65:
        /* <DEDUP_REMOVED lines=9> */
.L_x_68:
[----:B------:R-:W-:Y:S05]  /*3830*/  BSYNC B1 ;  /* 0x0000000000017941 */ /* 0x000fea0003800000 */
.L_x_67:
        /* <DEDUP_REMOVED lines=9> */
.L_x_70:
[----:B------:R-:W-:Y:S05]  /*38d0*/  BSYNC B1 ;  /* 0x0000000000017941 */ /* 0x000fea0003800000 */
.L_x_69:
        /* <DEDUP_REMOVED lines=9> */
.L_x_72:
[----:B------:R-:W-:Y:S05]  /*3970*/  BSYNC B1 ;  /* 0x0000000000017941 */ /* 0x000fea0003800000 */
.L_x_71:
[----:B0----5:R-:W-:Y:S01]  /*3980*/  IMAD.U32 R155, R168, 0x10000, RZ ;  /* 0x00010000a89b7824 */ /* 0x021fe200078e00ff */
        /* <DEDUP_REMOVED lines=8> */
.L_x_74:
[----:B------:R-:W-:Y:S05]  /*3a10*/  BSYNC B1 ;  /* 0x0000000000017941 */ /* 0x000fea0003800000 */
.L_x_73:
        /* <DEDUP_REMOVED lines=9> */
.L_x_76:
[----:B------:R-:W-:Y:S05]  /*3ab0*/  BSYNC B1 ;  /* 0x0000000000017941 */ /* 0x000fea0003800000 */
.L_x_75:
        /* <DEDUP_REMOVED lines=9> */
.L_x_78:
[----:B------:R-:W-:Y:S05]  /*3b50*/  BSYNC B1 ;  /* 0x0000000000017941 */ /* 0x000fea0003800000 */
.L_x_77:
        /* <DEDUP_REMOVED lines=9> */
.L_x_80:
[----:B------:R-:W-:Y:S05]  /*3bf0*/  BSYNC B1 ;  /* 0x0000000000017941 */ /* 0x000fea0003800000 */
.L_x_79:
        /* <DEDUP_REMOVED lines=9> */
.L_x_82:
[----:B------:R-:W-:Y:S05]  /*3c90*/  BSYNC B1 ;  /* 0x0000000000017941 */ /* 0x000fea0003800000 */
.L_x_81:
        /* <DEDUP_REMOVED lines=9> */
.L_x_84:
[----:B------:R-:W-:Y:S05]  /*3d30*/  BSYNC B1 ;  /* 0x0000000000017941 */ /* 0x000fea0003800000 */
.L_x_83:
        /* <DEDUP_REMOVED lines=9> */
.L_x_86:
[----:B------:R-:W-:Y:S05]  /*3dd0*/  BSYNC B1 ;  /* 0x0000000000017941 */ /* 0x000fea0003800000 */
.L_x_85:
        /* <DEDUP_REMOVED lines=9> */
.L_x_88:
[----:B------:R-:W-:Y:S05]  /*3e70*/  BSYNC B1 ;  /* 0x0000000000017941 */ /* 0x000fea0003800000 */
.L_x_87:
[----:B0----5:R-:W-:Y:S01]  /*3e80*/  IMAD.U32 R155, R168, 0x10000, RZ ;  /* 0x00010000a89b7824 */ /* 0x021fe200078e00ff */
        /* <DEDUP_REMOVED lines=11> */
.L_x_90:
[----:B------:R-:W-:Y:S05]  /*3f40*/  BSYNC B1 ;  /* 0x0000000000017941 */ /* 0x000fea0003800000 */
.L_x_89:
        /* <DEDUP_REMOVED lines=12> */
.L_x_92:
[----:B------:R-:W-:Y:S05]  /*4010*/  BSYNC B1 ;  /* 0x0000000000017941 */ /* 0x000fea0003800000 */
.L_x_91:
        /* <DEDUP_REMOVED lines=9> */
.L_x_94:
[----:B------:R-:W-:Y:S05]  /*40b0*/  BSYNC B1 ;  /* 0x0000000000017941 */ /* 0x000fea0003800000 */
.L_x_93:
        /* <DEDUP_REMOVED lines=9> */
.L_x_96:
[----:B------:R-:W-:Y:S05]  /*4150*/  BSYNC B1 ;  /* 0x0000000000017941 */ /* 0x000fea0003800000 */
.L_x_95:
        /* <DEDUP_REMOVED lines=12> */
.L_x_98:
[----:B------:R-:W-:Y:S05]  /*4220*/  BSYNC B1 ;  /* 0x0000000000017941 */ /* 0x000fea0003800000 */
.L_x_97:
[----:B-----5:R-:W-:Y:S01]  /*4230*/  IMAD.U32 R137, R168, 0x10000, RZ ;  /* 0x00010000a8897824 */ /* 0x020fe200078e00ff */
        /* <DEDUP_REMOVED lines=9> */
.L_x_100:
[----:B------:R-:W-:Y:S05]  /*42d0*/  BSYNC B1 ;  /* 0x0000000000017941 */ /* 0x000fea0003800000 */
.L_x_99:
        /* <DEDUP_REMOVED lines=9> */
.L_x_102:
[----:B------:R-:W-:Y:S05]  /*4370*/  BSYNC B1 ;  /* 0x0000000000017941 */ /* 0x000fea0003800000 */
.L_x_101:
        /* <DEDUP_REMOVED lines=9> */
.L_x_104:
[----:B------:R-:W-:Y:S05]  /*4410*/  BSYNC B1 ;  /* 0x0000000000017941 */ /* 0x000fea0003800000 */
.L_x_103:
[----:B0----5:R-:W-:Y:S01]  /*4420*/  IMAD.U32 R137, R168, 0x10000, RZ ;  /* 0x00010000a8897824 */ /* 0x021fe200078e00ff */
[----:B------:R-:W-:Y:S01]  /*4430*/  IADD3 R20, P0, P2, R23, R6, R177 ;  /* 0x0000000617147210 */ /* 0x000fe20007a1e0b1 */
[----:B------:R-:W-:Y:S01]  /*4440*/  BSSY B1, `(.L_x_105) ;  /* 0x000000a000017945 */ /* 0x000fe20003800000 */
[----:B------:R-:W-:Y:S01]  /*4450*/  ISETP.GT.AND P3, PT, R0, 0x30, PT ;  /* 0x000000300000780c */ /* 0x000fe20003f64270 */
[----:B------:R-:W-:Y:S01]  /*4460*/  FMUL R136, R137, R22 ;  /* 0x0000001689887220 */ /* 0x000fe20000400000 */
[----:B------:R-:W-:Y:S02]  /*4470*/  IADD3.X R21, R169, R7, R21, P0, P2 ;  /* 0x00000007a9157210 */ /* 0x000fe400007e4415 */
[----:B------:R-:W-:Y:S01]  /*4480*/  ISETP.GT.AND P0, PT, R3, RZ, P3 ;  /* 0x000000ff0300720c */ /* 0x000fe20001f04270 */
[----:B------:R-:W-:-:S05]  /*4490*/  FFMA R136, R143, R19, R136 ;  /* 0x000000138f887223 */ /* 0x000fca0000000088 */
[----:B------:R-:W-:-:S05]  /*44a0*/  F2FP.BF16.F32.PACK_AB R136, RZ, R136 ;  /* 0x00000088ff88723e */ /* 0x000fca00000010ff */
[----:B------:R0:W-:Y:S02]  /*44b0*/  @P1 STG.E.U16 desc[UR46][R10.64+0x52], R136 ;  /* 0x000052880a001986 */ /* 0x0001e4000c10152e */
[----:B------:R-:W-:Y:S05]  /*44c0*/  @!P0 BRA `(.L_x_106) ;  /* 0x0000000000048947 */ /* 0x000fea0003800000 */
[----:B------:R0:W5:Y:S02]  /*44d0*/  LDG.E.LTC128B.U16 R168, desc[UR46][R4.64+0x60] ;  /* 0x0000602e04a87981 */ /* 0x000164000c1e1520 */
.L_x_106:
[----:B------:R-:W-:Y:S05]  /*44e0*/  BSYNC B1 ;  /* 0x0000000000017941 */ /* 0x000fea0003800000 */
.L_x_105:
        /* <DEDUP_REMOVED lines=10> */
.L_x_108:
[----:B------:R-:W-:Y:S05]  /*4590*/  BSYNC B1 ;  /* 0x0000000000017941 */ /* 0x000fea0003800000 */
.L_x_107:
        /* <DEDUP_REMOVED lines=9> */
.L_x_110:
[----:B------:R-:W-:Y:S05]  /*4630*/  BSYNC B1 ;  /* 0x0000000000017941 */ /* 0x000fea0003800000 */
.L_x_109:
        /* <DEDUP_REMOVED lines=9> */
.L_x_112:
[----:B------:R-:W-:Y:S05]  /*46d0*/  BSYNC B1 ;  /* 0x0000000000017941 */ /* 0x000fea0003800000 */
.L_x_111:
[----:B-----5:R-:W-:Y:S01]  /*46e0*/  IMAD.U32 R137, R168, 0x10000, RZ ;  /* 0x00010000a8897824 */ /* 0x020fe200078e00ff */
[----:B------:R-:W-:Y:S01]  /*46f0*/  ISETP.GT.AND P1, PT, R0, 0x38, PT ;  /* 0x000000380000780c */ /* 0x000fe20003f24270 */
[----:B------:R-:W-:Y:S02]  /*4700*/  BSSY B1, `(.L_x_113) ;  /* 0x000000b000017945 */ /* 0x000fe40003800000 */
[----:B------:R-:W-:-:S04]  /*4710*/  FMUL R136, R137, R22 ;  /* 0x0000001689887220 */ /* 0x000fc80000400000 */
[----:B------:R-:W-:-:S05]  /*4720*/  FFMA R136, R147, R19, R136 ;  /* 0x0000001393887223 */ /* 0x000fca0000000088 */
[----:B------:R-:W-:-:S04]  /*4730*/  F2FP.BF16.F32.PACK_AB R136, RZ, R136 ;  /* 0x00000088ff88723e */ /* 0x000fc800000010ff */
[----:B------:R-:W-:-:S05]  /*4740*/  PRMT R137, R136, 0x7610, R137 ;  /* 0x0000761088897816 */ /* 0x000fca0000000089 */
[----:B------:R1:W-:Y:S01]  /*4750*/  @P0 STG.E.U16 desc[UR46][R10.64+0x62], R137 ;  /* 0x000062890a000986 */ /* 0x0003e2000c10152e */
[----:B------:R-:W-:-:S05]  /*4760*/  IADD3 R136, P0, R23, R12, RZ ;  /* 0x0000000c17887210 */ /* 0x000fca0007f1e0ff */
[----:B-1----:R-:W-:Y:S01]  /*4770*/  IMAD.X R137, R169, 0x1, R13, P0 ;  /* 0x00000001a9897824 */ /* 0x002fe200000e060d */
[----:B------:R-:W-:-:S13]  /*4780*/  ISETP.GT.AND P0, PT, R3, RZ, P1 ;  /* 0x000000ff0300720c */ /* 0x000fda0000f04270 */
[----:B------:R-:W-:Y:S05]  /*4790*/  @!P0 BRA `(.L_x_114) ;  /* 0x0000000000048947 */ /* 0x000fea0003800000 */
[----:B------:R1:W5:Y:S02]  /*47a0*/  LDG.E.LTC128B.U16 R168, desc[UR46][R4.64+0x70] ;  /* 0x0000702e04a87981 */ /* 0x000364000c1e1520 */
.L_x_114:
[----:B------:R-:W-:Y:S05]  /*47b0*/  BSYNC B1 ;  /* 0x0000000000017941 */ /* 0x000fea0003800000 */
.L_x_113:
        /* <DEDUP_REMOVED lines=10> */
.L_x_116:
[----:B------:R-:W-:Y:S05]  /*4860*/  BSYNC B1 ;  /* 0x0000000000017941 */ /* 0x000fea0003800000 */
.L_x_115:
        /* <DEDUP_REMOVED lines=9> */
.L_x_118:
[----:B------:R-:W-:Y:S05]  /*4900*/  BSYNC B1 ;  /* 0x0000000000017941 */ /* 0x000fea0003800000 */
.L_x_117:
        /* <DEDUP_REMOVED lines=9> */
.L_x_120:
[----:B------:R-:W-:Y:S05]  /*49a0*/  BSYNC B1 ;  /* 0x0000000000017941 */ /* 0x000fea0003800000 */
.L_x_119:
[----:B-----5:R-:W-:Y:S01]  /*49b0*/  IMAD.U32 R23, R168, 0x10000, RZ ;  /* 0x00010000a8177824 */ /* 0x020fe200078e00ff */
[----:B------:R-:W-:Y:S03]  /*49c0*/  BSSY B1, `(.L_x_121) ;  /* 0x0000009000017945 */ /* 0x000fe60003800000 */
[----:B------:R-:W-:-:S04]  /*49d0*/  FMUL R138, R23, R22 ;  /* 0x00000016178a7220 */ /* 0x000fc80000400000 */
[----:B------:R-:W-:-:S05]  /*49e0*/  FFMA R138, R151, R19, R138 ;  /* 0x00000013978a7223 */ /* 0x000fca000000008a */
[----:B------:R-:W-:-:S05]  /*49f0*/  F2FP.BF16.F32.PACK_AB R138, RZ, R138 ;  /* 0x0000008aff8a723e */ /* 0x000fca00000010ff */
[----:B------:R0:W-:Y:S01]  /*4a00*/  @P5 STG.E.U16 desc[UR46][R10.64+0x72], R138 ;  /* 0x0000728a0a005986 */ /* 0x0001e2000c10152e */
[----:B------:R-:W-:-:S04]  /*4a10*/  LOP3.LUT P5, RZ, R192, 0x1, RZ, 0xc0, !PT ;  /* 0x00000001c0ff7812 */ /* 0x000fc800078ac0ff */
[----:B------:R-:W-:-:S13]  /*4a20*/  ISETP.GT.AND P5, PT, R3, 0x80, P5 ;  /* 0x000000800300780c */ /* 0x000fda0002fa4270 */
[----:B0-----:R-:W-:Y:S05]  /*4a30*/  @!P5 BRA `(.L_x_122) ;  /* 0x000000000004d947 */ /* 0x001fea0003800000 */
[----:B------:R0:W5:Y:S02]  /*4a40*/  LDG.E.LTC128B.U16 R168, desc[UR46][R170.64+0x40] ;  /* 0x0000402eaaa87981 */ /* 0x000164000c1e1520 */
.L_x_122:
[----:B------:R-:W-:Y:S05]  /*4a50*/  BSYNC B1 ;  /* 0x0000000000017941 */ /* 0x000fea0003800000 */
.L_x_121:
        /* <DEDUP_REMOVED lines=10> */
.L_x_124:
[----:B------:R-:W-:Y:S05]  /*4b00*/  BSYNC B1 ;  /* 0x0000000000017941 */ /* 0x000fea0003800000 */
.L_x_123:
        /* <DEDUP_REMOVED lines=10> */
.L_x_126:
[----:B------:R-:W-:Y:S05]  /*4bb0*/  BSYNC B1 ;  /* 0x0000000000017941 */ /* 0x000fea0003800000 */
.L_x_125:
        /* <DEDUP_REMOVED lines=10> */
.L_x_128:
[----:B------:R-:W-:Y:S05]  /*4c60*/  BSYNC B1 ;  /* 0x0000000000017941 */ /* 0x000fea0003800000 */
.L_x_127:
        /* <DEDUP_REMOVED lines=9> */
.L_x_130:
[----:B------:R-:W-:Y:S05]  /*4d00*/  BSYNC B1 ;  /* 0x0000000000017941 */ /* 0x000fea0003800000 */
.L_x_129:
        /* <DEDUP_REMOVED lines=9> */
.L_x_132:
[----:B------:R-:W-:Y:S05]  /*4da0*/  BSYNC B1 ;  /* 0x0000000000017941 */ /* 0x000fea0003800000 */
.L_x_131:
        /* <DEDUP_REMOVED lines=9> */
.L_x_134:
[----:B------:R-:W-:Y:S05]  /*4e40*/  BSYNC B1 ;  /* 0x0000000000017941 */ /* 0x000fea0003800000 */
.L_x_133:
[----:B-----5:R-:W-:Y:S01]  /*4e50*/  IMAD.U32 R21, R168, 0x10000, RZ ;  /* 0x00010000a8157824 */ /* 0x020fe200078e00ff */
[----:B------:R-:W-:Y:S01]  /*4e60*/  ISETP.GT.AND P4, PT, R3, 0x88, P4 ;  /* 0x000000880300780c */ /* 0x000fe20002784270 */
[----:B0-----:R-:W-:Y:S01]  /*4e70*/  IMAD.MOV.U32 R20, RZ, RZ, R136 ;  /* 0x000000ffff147224 */ /* 0x001fe200078e0088 */
[----:B------:R-:W-:Y:S01]  /*4e80*/  BSSY B1, `(.L_x_135) ;  /* 0x0000009000017945 */ /* 0x000fe20003800000 */
[----:B------:R-:W-:-:S04]  /*4e90*/  FMUL R21, R21, R22 ;  /* 0x0000001615157220 */ /* 0x000fc80000400000 */
[----:B------:R-:W-:-:S05]  /*4ea0*/  FFMA R21, R126, R19, R21 ;  /* 0x000000137e157223 */ /* 0x000fca0000000015 */
[----:B------:R-:W-:-:S04]  /*4eb0*/  F2FP.BF16.F32.PACK_AB R21, RZ, R21 ;  /* 0x00000015ff15723e */ /* 0x000fc800000010ff */
[----:B------:R-:W-:Y:S01]  /*4ec0*/  PRMT R23, R21, 0x7610, R23 ;  /* 0x0000761015177816 */ /* 0x000fe20000000017 */
[----:B------:R-:W-:-:S05]  /*4ed0*/  IMAD.MOV.U32 R21, RZ, RZ, R137 ;  /* 0x000000ffff157224 */ /* 0x000fca00078e0089 */
[----:B------:R0:W-:Y:S01]  /*4ee0*/  @P6 STG.E.U16 desc[UR46][R20.64+0x50], R23 ;  /* 0x0000501714006986 */ /* 0x0001e2000c10152e */
[----:B------:R-:W-:Y:S05]  /*4ef0*/  @!P4 BRA `(.L_x_136) ;  /* 0x000000000004c947 */ /* 0x000fea0003800000 */
[----:B------:R0:W5:Y:S02]  /*4f00*/  LDG.E.LTC128B.U16 R168, desc[UR46][R14.64+0x52] ;  /* 0x0000522e0ea87981 */ /* 0x000164000c1e1520 */
.L_x_136:
[----:B------:R-:W-:Y:S05]  /*4f10*/  BSYNC B1 ;  /* 0x0000000000017941 */ /* 0x000fea0003800000 */
.L_x_135:
        /* <DEDUP_REMOVED lines=9> */
.L_x_138:
[----:B------:R-:W-:Y:S05]  /*4fb0*/  BSYNC B1 ;  /* 0x0000000000017941 */ /* 0x000fea0003800000 */
.L_x_137:
        /* <DEDUP_REMOVED lines=9> */
.L_x_140:
[----:B------:R-:W-:Y:S05]  /*5050*/  BSYNC B1 ;  /* 0x0000000000017941 */ /* 0x000fea0003800000 */
.L_x_139:
        /* <DEDUP_REMOVED lines=9> */
.L_x_142:
[----:B------:R-:W-:Y:S05]  /*50f0*/  BSYNC B1 ;  /* 0x0000000000017941 */ /* 0x000fea0003800000 */
.L_x_141:
        /* <DEDUP_REMOVED lines=9> */
.L_x_144:
[----:B------:R-:W-:Y:S05]  /*5190*/  BSYNC B1 ;  /* 0x0000000000017941 */ /* 0x000fea0003800000 */
.L_x_143:
        /* <DEDUP_REMOVED lines=9> */
.L_x_146:
[----:B------:R-:W-:Y:S05]  /*5230*/  BSYNC B1 ;  /* 0x0000000000017941 */ /* 0x000fea0003800000 */
.L_x_145:
        /* <DEDUP_REMOVED lines=9> */
.L_x_148:
[----:B------:R-:W-:Y:S05]  /*52d0*/  BSYNC B1 ;  /* 0x0000000000017941 */ /* 0x000fea0003800000 */
.L_x_147:
        /* <DEDUP_REMOVED lines=9> */
.L_x_150:
[----:B------:R-:W-:Y:S05]  /*5370*/  BSYNC B1 ;  /* 0x0000000000017941 */ /* 0x000fea0003800000 */
.L_x_149:
        /* <DEDUP_REMOVED lines=9> */
.L_x_152:
[----:B------:R-:W-:Y:S05]  /*5410*/  BSYNC B1 ;  /* 0x0000000000017941 */ /* 0x000fea0003800000 */
.L_x_151:
[----:B0----5:R-:W-:Y:S01]  /*5420*/  IMAD.U32 R23, R168, 0x10000, RZ ;  /* 0x00010000a8177824 */ /* 0x021fe200078e00ff */
[----:B------:R-:W-:Y:S01]  /*5430*/  ISETP.GT.AND P3, PT, R0, 0x40, PT ;  /* 0x000000400000780c */ /* 0x000fe20003f64270 */
[----:B------:R-:W-:Y:S02]  /*5440*/  BSSY B1, `(.L_x_153) ;  /* 0x0000009000017945 */ /* 0x000fe40003800000 */
[----:B------:R-:W-:Y:S01]  /*5450*/  FMUL R120, R23, R22 ;  /* 0x0000001617787220 */ /* 0x000fe20000400000 */
[----:B------:R-:W-:Y:S02]  /*5460*/  ISETP.GT.AND P1, PT, R3, RZ, P3 ;  /* 0x000000ff0300720c */ /* 0x000fe40001f24270 */
[----:B------:R-:W-:Y:S01]  /*5470*/  P2R R121, PR, RZ, 0x8 ;  /* 0x00000008ff797803 */ /* 0x000fe20000000000 */
[----:B------:R-:W-:-:S05]  /*5480*/  FFMA R120, R135, R19, R120 ;  /* 0x0000001387787223 */ /* 0x000fca0000000078 */
[----:B------:R-:W-:-:S05]  /*5490*/  F2FP.BF16.F32.PACK_AB R120, RZ, R120 ;  /* 0x00000078ff78723e */ /* 0x000fca00000010ff */
[----:B------:R0:W-:Y:S01]  /*54a0*/  @P0 STG.E.U16 desc[UR46][R20.64+0x72], R120 ;  /* 0x0000727814000986 */ /* 0x0001e2000c10152e */
[----:B------:R-:W-:Y:S05]  /*54b0*/  @!P1 BRA `(.L_x_154) ;  /* 0x0000000000049947 */ /* 0x000fea0003800000 */
[----:B------:R0:W5:Y:S02]  /*54c0*/  LDG.E.LTC128B.U16 R168, desc[UR46][R4.64+0x80] ;  /* 0x0000802e04a87981 */ /* 0x000164000c1e1520 */
.L_x_154:
[----:B------:R-:W-:Y:S05]  /*54d0*/  BSYNC B1 ;  /* 0x0000000000017941 */ /* 0x000fea0003800000 */
.L_x_153:
[----:B-----5:R-:W-:Y:S01]  /*54e0*/  IMAD.U32 R23, R168, 0x10000, RZ ;  /* 0x00010000a8177824 */ /* 0x020fe200078e00ff */
[----:B------:R-:W-:Y:S01]  /*54f0*/  ISETP.GT.AND P2, PT, R0, 0x41, PT ;  /* 0x000000410000780c */ /* 0x000fe20003f44270 */
[----:B------:R-:W-:Y:S02]  /*5500*/  BSSY B1, `(.L_x_155) ;  /* 0x0000009000017945 */ /* 0x000fe40003800000 */
[----:B------:R-:W-:Y:S01]  /*5510*/  FMUL R23, R23, R22 ;  /* 0x0000001617177220 */ /* 0x000fe20000400000 */
[----:B------:R-:W-:Y:S02]  /*5520*/  ISETP.GT.AND P0, PT, R3, RZ, P2 ;  /* 0x000000ff0300720c */ /* 0x000fe40001704270 */
[----:B0-----:R-:W-:Y:S01]  /*5530*/  P2R R120, PR, RZ, 0x4 ;  /* 0x00000004ff787803 */ /* 0x001fe20000000000 */
[----:B------:R-:W-:-:S05]  /*5540*/  FFMA R23, R104, R19, R23 ;  /* 0x0000001368177223 */ /* 0x000fca0000000017 */
[----:B------:R-:W-:-:S05]  /*5550*/  F2FP.BF16.F32.PACK_AB R23, RZ, R23 ;  /* 0x00000017ff17723e */ /* 0x000fca00000010ff */
[----:B------:R0:W-:Y:S01]  /*5560*/  @P1 STG.E.U16 desc[UR46][R6.64+0x80], R23 ;  /* 0x0000801706001986 */ /* 0x0001e2000c10152e */
[----:B------:R-:W-:Y:S05]  /*5570*/  @!P0 BRA `(.L_x_156) ;  /* 0x0000000000048947 */ /* 0x000fea0003800000 */
[----:B------:R0:W5:Y:S02]  /*5580*/  LDG.E.LTC128B.U16 R168, desc[UR46][R4.64+0x82] ;  /* 0x0000822e04a87981 */ /* 0x000164000c1e1520 */
.L_x_156:
[----:B------:R-:W-:Y:S05]  /*5590*/  BSYNC B1 ;  /* 0x0000000000017941 */ /* 0x000fea0003800000 */
.L_x_155:
        /* <DEDUP_REMOVED lines=9> */
.L_x_158:
[----:B------:R-:W-:Y:S05]  /*5630*/  BSYNC B1 ;  /* 0x0000000000017941 */ /* 0x000fea0003800000 */
.L_x_157:
        /* <DEDUP_REMOVED lines=9> */
.L_x_160:
[----:B------:R-:W-:Y:S05]  /*56d0*/  BSYNC B1 ;  /* 0x0000000000017941 */ /* 0x000fea0003800000 */
.L_x_159:
        /* <DEDUP_REMOVED lines=11> */
.L_x_162:
[----:B------:R-:W-:Y:S05]  /*5790*/  BSYNC B1 ;  /* 0x0000000000017941 */ /* 0x000fea0003800000 */
.L_x_161:
        /* <DEDUP_REMOVED lines=10> */
.L_x_164:
[----:B------:R-:W-:Y:S05]  /*5840*/  BSYNC B1 ;  /* 0x0000000000017941 */ /* 0x000fea0003800000 */
.L_x_163:
        /* <DEDUP_REMOVED lines=9> */
.L_x_166:
[----:B------:R-:W-:Y:S05]  /*58e0*/  BSYNC B1 ;  /* 0x0000000000017941 */ /* 0x000fea0003800000 */
.L_x_165:
        /* <DEDUP_REMOVED lines=9> */
.L_x_168:
[----:B------:R-:W-:Y:S05]  /*5980*/  BSYNC B1 ;  /* 0x0000000000017941 */ /* 0x000fea0003800000 */
.L_x_167:
        /* <DEDUP_REMOVED lines=10> */
.L_x_170:
[----:B------:R-:W-:Y:S05]  /*5a30*/  BSYNC B1 ;  /* 0x0000000000017941 */ /* 0x000fea0003800000 */
.L_x_169:
        /* <DEDUP_REMOVED lines=10> */
.L_x_172:
[----:B------:R-:W-:Y:S05]  /*5ae0*/  BSYNC B1 ;  /* 0x0000000000017941 */ /* 0x000fea0003800000 */
.L_x_171:
        /* <DEDUP_REMOVED lines=9> */
.L_x_174:
[----:B------:R-:W-:Y:S05]  /*5b80*/  BSYNC B1 ;  /* 0x0000000000017941 */ /* 0x000fea0003800000 */
.L_x_173:
        /* <DEDUP_REMOVED lines=9> */
.L_x_176:
[----:B------:R-:W-:Y:S05]  /*5c20*/  BSYNC B1 ;  /* 0x0000000000017941 */ /* 0x000fea0003800000 */
.L_x_175:
        /* <DEDUP_REMOVED lines=10> */
.L_x_178:
[----:B------:R-:W-:Y:S05]  /*5cd0*/  BSYNC B1 ;  /* 0x0000000000017941 */ /* 0x000fea0003800000 */
.L_x_177:
        /* <DEDUP_REMOVED lines=10> */
.L_x_180:
[----:B------:R-:W-:Y:S05]  /*5d80*/  BSYNC B1 ;  /* 0x0000000000017941 */ /* 0x000fea0003800000 */
.L_x_179:
        /* <DEDUP_REMOVED lines=9> */
.L_x_182:
[----:B------:R-:W-:Y:S05]  /*5e20*/  BSYNC B1 ;  /* 0x0000000000017941 */ /* 0x000fea0003800000 */
.L_x_181:
        /* <DEDUP_REMOVED lines=9> */
.L_x_184:
[----:B------:R-:W-:Y:S05]  /*5ec0*/  BSYNC B1 ;  /* 0x0000000000017941 */ /* 0x000fea0003800000 */
.L_x_183:
[----:B-----5:R-:W-:Y:S01]  /*5ed0*/  IMAD.U32 R23, R168, 0x10000, RZ ;  /* 0x00010000a8177824 */ /* 0x020fe200078e00ff */
[----:B------:R-:W-:Y:S03]  /*5ee0*/  BSSY B1, `(.L_x_185) ;  /* 0x0000009000017945 */ /* 0x000fe60003800000 */
[----:B------:R-:W-:-:S04]  /*5ef0*/  FMUL R104, R23, R22 ;  /* 0x0000001617687220 */ /* 0x000fc80000400000 */
[----:B------:R-:W-:-:S05]  /*5f00*/  FFMA R104, R119, R19, R104 ;  /* 0x0000001377687223 */ /* 0x000fca0000000068 */
[----:B------:R-:W-:-:S05]  /*5f10*/  F2FP.BF16.F32.PACK_AB R104, RZ, R104 ;  /* 0x00000068ff68723e */ /* 0x000fca00000010ff */
[----:B------:R0:W-:Y:S01]  /*5f20*/  @P5 STG.E.U16 desc[UR46][R10.64+0xb2], R104 ;  /* 0x0000b2680a005986 */ /* 0x0001e2000c10152e */
[----:B------:R-:W-:-:S04]  /*5f30*/  ISETP.NE.AND P5, PT, R121, RZ, PT ;  /* 0x000000ff7900720c */ /* 0x000fc80003fa5270 */
[----:B------:R-:W-:-:S13]  /*5f40*/  ISETP.GT.AND P5, PT, R3, 0x80, P5 ;  /* 0x000000800300780c */ /* 0x000fda0002fa4270 */
[----:B0-----:R-:W-:Y:S05]  /*5f50*/  @!P5 BRA `(.L_x_186) ;  /* 0x000000000004d947 */ /* 0x001fea0003800000 */
[----:B------:R0:W5:Y:S02]  /*5f60*/  LDG.E.LTC128B.U16 R168, desc[UR46][R170.64+0x80] ;  /* 0x0000802eaaa87981 */ /* 0x000164000c1e1520 */
.L_x_186:
[----:B------:R-:W-:Y:S05]  /*5f70*/  BSYNC B1 ;  /* 0x0000000000017941 */ /* 0x000fea0003800000 */
.L_x_185:
        /* <DEDUP_REMOVED lines=10> */
.L_x_188:
[----:B------:R-:W-:Y:S05]  /*6020*/  BSYNC B1 ;  /* 0x0000000000017941 */ /* 0x000fea0003800000 */
.L_x_187:
        /* <DEDUP_REMOVED lines=10> */
.L_x_190:
[----:B------:R-:W-:Y:S05]  /*60d0*/  BSYNC B1 ;  /* 0x0000000000017941 */ /* 0x000fea0003800000 */
.L_x_189:
        /* <DEDUP_REMOVED lines=10> */
.L_x_192:
[----:B------:R-:W-:Y:S05]  /*6180*/  BSYNC B1 ;  /* 0x0000000000017941 */ /* 0x000fea0003800000 */
.L_x_191:
        /* <DEDUP_REMOVED lines=9> */
.L_x_194:
[----:B------:R-:W-:Y:S05]  /*6220*/  BSYNC B1 ;  /* 0x0000000000017941 */ /* 0x000fea0003800000 */
.L_x_193:
        /* <DEDUP_REMOVED lines=9> */
.L_x_196:
[----:B------:R-:W-:Y:S05]  /*62c0*/  BSYNC B1 ;  /* 0x0000000000017941 */ /* 0x000fea0003800000 */
.L_x_195:
        /* <DEDUP_REMOVED lines=9> */
.L_x_198:
[----:B------:R-:W-:Y:S05]  /*6360*/  BSYNC B1 ;  /* 0x0000000000017941 */ /* 0x000fea0003800000 */
.L_x_197:
        /* <DEDUP_REMOVED lines=9> */
.L_x_200:
[----:B------:R-:W-:Y:S05]  /*6400*/  BSYNC B1 ;  /* 0x0000000000017941 */ /* 0x000fea0003800000 */
.L_x_199:
        /* <DEDUP_REMOVED lines=9> */
.L_x_202:
[----:B------:R-:W-:Y:S05]  /*64a0*/  BSYNC B1 ;  /* 0x0000000000017941 */ /* 0x000fea0003800000 */
.L_x_201:
        /* <DEDUP_REMOVED lines=9> */
.L_x_204:
[----:B------:R-:W-:Y:S05]  /*6540*/  BSYNC B1 ;  /* 0x0000000000017941 */ /* 0x000fea0003800000 */
.L_x_203:
        /* <DEDUP_REMOVED lines=9> */
.L_x_206:
[----:B------:R-:W-:Y:S05]  /*65e0*/  BSYNC B1 ;  /* 0x0000000000017941 */ /* 0x000fea0003800000 */
.L_x_205:
        /* <DEDUP_REMOVED lines=9> */
.L_x_208:
[----:B------:R-:W-:Y:S05]  /*6680*/  BSYNC B1 ;  /* 0x0000000000017941 */ /* 0x000fea0003800000 */
.L_x_207:
        /* <DEDUP_REMOVED lines=9> */
.L_x_210:
[----:B------:R-:W-:Y:S05]  /*6720*/  BSYNC B1 ;  /* 0x0000000000017941 */ /* 0x000fea0003800000 */
.L_x_209:
        /* <DEDUP_REMOVED lines=9> */
.L_x_212:
[----:B------:R-:W-:Y:S05]  /*67c0*/  BSYNC B1 ;  /* 0x0000000000017941 */ /* 0x000fea0003800000 */
.L_x_211:
        /* <DEDUP_REMOVED lines=9> */
.L_x_214:
[----:B------:R-:W-:Y:S05]  /*6860*/  BSYNC B1 ;  /* 0x0000000000017941 */ /* 0x000fea0003800000 */
.L_x_213:
        /* <DEDUP_REMOVED lines=9> */
.L_x_216:
[----:B------:R-:W-:Y:S05]  /*6900*/  BSYNC B1 ;  /* 0x0000000000017941 */ /* 0x000fea0003800000 */
.L_x_215:
        /* <DEDUP_REMOVED lines=11> */
.L_x_218:
[----:B------:R-:W-:Y:S05]  /*69c0*/  BSYNC B1 ;  /* 0x0000000000017941 */ /* 0x000fea0003800000 */
.L_x_217:
        /* <DEDUP_REMOVED lines=11> */
.L_x_220:
[----:B------:R-:W-:Y:S05]  /*6a80*/  BSYNC B1 ;  /* 0x0000000000017941 */ /* 0x000fea0003800000 */
.L_x_219:
        /* <DEDUP_REMOVED lines=9> */
.L_x_222:
[----:B------:R-:W-:Y:S05]  /*6b20*/  BSYNC B1 ;  /* 0x0000000000017941 */ /* 0x000fea0003800000 */
.L_x_221:
        /* <DEDUP_REMOVED lines=9> */
.L_x_224:
[----:B------:R-:W-:Y:S05]  /*6bc0*/  BSYNC B1 ;  /* 0x0000000000017941 */ /* 0x000fea0003800000 */
.L_x_223:
        /* <DEDUP_REMOVED lines=11> */
.L_x_226:
[----:B------:R-:W-:Y:S05]  /*6c80*/  BSYNC B1 ;  /* 0x0000000000017941 */ /* 0x000fea0003800000 */
.L_x_225:
        /* <DEDUP_REMOVED lines=10> */
.L_x_228:
[----:B------:R-:W-:Y:S05]  /*6d30*/  BSYNC B1 ;  /* 0x0000000000017941 */ /* 0x000fea0003800000 */
.L_x_227:
        /* <DEDUP_REMOVED lines=9> */
.L_x_230:
[----:B------:R-:W-:Y:S05]  /*6dd0*/  BSYNC B1 ;  /* 0x0000000000017941 */ /* 0x000fea0003800000 */
.L_x_229:
        /* <DEDUP_REMOVED lines=9> */
.L_x_232:
[----:B------:R-:W-:Y:S05]  /*6e70*/  BSYNC B1 ;  /* 0x0000000000017941 */ /* 0x000fea0003800000 */
.L_x_231:
        /* <DEDUP_REMOVED lines=10> */
.L_x_234:
[----:B------:R-:W-:Y:S05]  /*6f20*/  BSYNC B1 ;  /* 0x0000000000017941 */ /* 0x000fea0003800000 */
.L_x_233:
        /* <DEDUP_REMOVED lines=10> */
.L_x_236:
[----:B------:R-:W-:Y:S05]  /*6fd0*/  BSYNC B1 ;  /* 0x0000000000017941 */ /* 0x000fea0003800000 */
.L_x_235:
        /* <DEDUP_REMOVED lines=9> */
.L_x_238:
[----:B------:R-:W-:Y:S05]  /*7070*/  BSYNC B1 ;  /* 0x0000000000017941 */ /* 0x000fea0003800000 */
.L_x_237:
        /* <DEDUP_REMOVED lines=9> */
.L_x_240:
[----:B------:R-:W-:Y:S05]  /*7110*/  BSYNC B1 ;  /* 0x0000000000017941 */ /* 0x000fea0003800000 */
.L_x_239:
        /* <DEDUP_REMOVED lines=10> */
.L_x_242:
[----:B------:R-:W-:Y:S05]  /*71c0*/  BSYNC B1 ;  /* 0x0000000000017941 */ /* 0x000fea0003800000 */
.L_x_241:
        /* <DEDUP_REMOVED lines=10> */
.L_x_244:
[----:B------:R-:W-:Y:S05]  /*7270*/  BSYNC B1 ;  /* 0x0000000000017941 */ /* 0x000fea0003800000 */
.L_x_243:
        /* <DEDUP_REMOVED lines=9> */
.L_x_246:
[----:B------:R-:W-:Y:S05]  /*7310*/  BSYNC B1 ;  /* 0x0000000000017941 */ /* 0x000fea0003800000 */
.L_x_245:
        /* <DEDUP_REMOVED lines=9> */
.L_x_248:
[----:B------:R-:W-:Y:S05]  /*73b0*/  BSYNC B1 ;  /* 0x0000000000017941 */ /* 0x000fea0003800000 */
.L_x_247:
        /* <DEDUP_REMOVED lines=10> */
.L_x_250:
[----:B------:R-:W-:Y:S05]  /*7460*/  BSYNC B1 ;  /* 0x0000000000017941 */ /* 0x000fea0003800000 */
.L_x_249:
        /* <DEDUP_REMOVED lines=10> */
.L_x_252:
[----:B------:R-:W-:Y:S05]  /*7510*/  BSYNC B1 ;  /* 0x0000000000017941 */ /* 0x000fea0003800000 */
.L_x_251:
        /* <DEDUP_REMOVED lines=10> */
.L_x_254:
[----:B------:R-:W-:Y:S05]  /*75c0*/  BSYNC B1 ;  /* 0x0000000000017941 */ /* 0x000fea0003800000 */
.L_x_253:
        /* <DEDUP_REMOVED lines=10> */
.L_x_256:
[----:B------:R-:W-:Y:S05]  /*7670*/  BSYNC B1 ;  /* 0x0000000000017941 */ /* 0x000fea0003800000 */
.L_x_255:
        /* <DEDUP_REMOVED lines=9> */
.L_x_258:
[----:B------:R-:W-:Y:S05]  /*7710*/  BSYNC B1 ;  /* 0x0000000000017941 */ /* 0x000fea0003800000 */
.L_x_257:
        /* <DEDUP_REMOVED lines=9> */
.L_x_260:
[----:B------:R-:W-:Y:S05]  /*77b0*/  BSYNC B1 ;  /* 0x0000000000017941 */ /* 0x000fea0003800000 */
.L_x_259:
        /* <DEDUP_REMOVED lines=9> */
.L_x_262:
[----:B------:R-:W-:Y:S05]  /*7850*/  BSYNC B1 ;  /* 0x0000000000017941 */ /* 0x000fea0003800000 */
.L_x_261:
        /* <DEDUP_REMOVED lines=9> */
.L_x_264:
[----:B------:R-:W-:Y:S05]  /*78f0*/  BSYNC B1 ;  /* 0x0000000000017941 */ /* 0x000fea0003800000 */
.L_x_263:
        /* <DEDUP_REMOVED lines=9> */
.L_x_266:
[----:B------:R-:W-:Y:S05]  /*7990*/  BSYNC B1 ;  /* 0x0000000000017941 */ /* 0x000fea0003800000 */
.L_x_265:
        /* <DEDUP_REMOVED lines=9> */
.L_x_268:
[----:B------:R-:W-:Y:S05]  /*7a30*/  BSYNC B1 ;  /* 0x0000000000017941 */ /* 0x000fea0003800000 */
.L_x_267:
        /* <DEDUP_REMOVED lines=9> */
.L_x_270:
[----:B------:R-:W-:Y:S05]  /*7ad0*/  BSYNC B1 ;  /* 0x0000000000017941 */ /* 0x000fea0003800000 */
.L_x_269:
        /* <DEDUP_REMOVED lines=9> */
.L_x_272:
[----:B------:R-:W-:Y:S05]  /*7b70*/  BSYNC B1 ;  /* 0x0000000000017941 */ /* 0x000fea0003800000 */
.L_x_271:
        /* <DEDUP_REMOVED lines=9> */
.L_x_274:
[----:B------:R-:W-:Y:S05]  /*7c10*/  BSYNC B1 ;  /* 0x0000000000017941 */ /* 0x000fea0003800000 */
.L_x_273:
        /* <DEDUP_REMOVED lines=9> */
.L_x_276:
[----:B------:R-:W-:Y:S05]  /*7cb0*/  BSYNC B1 ;  /* 0x0000000000017941 */ /* 0x000fea0003800000 */
.L_x_275:
        /* <DEDUP_REMOVED lines=9> */
.L_x_278:
[----:B------:R-:W-:Y:S05]  /*7d50*/  BSYNC B1 ;  /* 0x0000000000017941 */ /* 0x000fea0003800000 */
.L_x_277:
        /* <DEDUP_REMOVED lines=9> */
.L_x_280:
[----:B------:R-:W-:Y:S05]  /*7df0*/  BSYNC B1 ;  /* 0x0000000000017941 */ /* 0x000fea0003800000 */
.L_x_279:
        /* <DEDUP_REMOVED lines=11> */
.L_x_282:
[----:B------:R-:W-:Y:S05]  /*7eb0*/  BSYNC B1 ;  /* 0x0000000000017941 */ /* 0x000fea0003800000 */
.L_x_281:
        /* <DEDUP_REMOVED lines=11> */
.L_x_284:
[----:B------:R-:W-:Y:S05]  /*7f70*/  BSYNC B1 ;  /* 0x0000000000017941 */ /* 0x000fea0003800000 */
.L_x_283:
        /* <DEDUP_REMOVED lines=9> */
.L_x_286:
[----:B------:R-:W-:Y:S05]  /*8010*/  BSYNC B1 ;  /* 0x0000000000017941 */ /* 0x000fea0003800000 */
.L_x_285:
        /* <DEDUP_REMOVED lines=9> */
.L_x_288:
[----:B------:R-:W-:Y:S05]  /*80b0*/  BSYNC B1 ;  /* 0x0000000000017941 */ /* 0x000fea0003800000 */
.L_x_287:
        /* <DEDUP_REMOVED lines=11> */
.L_x_290:
[----:B------:R-:W-:Y:S05]  /*8170*/  BSYNC B1 ;  /* 0x0000000000017941 */ /* 0x000fea0003800000 */
.L_x_289:
        /* <DEDUP_REMOVED lines=10> */
.L_x_292:
[----:B------:R-:W-:Y:S05]  /*8220*/  BSYNC B1 ;  /* 0x0000000000017941 */ /* 0x000fea0003800000 */
.L_x_291:
        /* <DEDUP_REMOVED lines=9> */
.L_x_294:
[----:B------:R-:W-:Y:S05]  /*82c0*/  BSYNC B1 ;  /* 0x0000000000017941 */ /* 0x000fea0003800000 */
.L_x_293:
        /* <DEDUP_REMOVED lines=9> */
.L_x_296:
[----:B------:R-:W-:Y:S05]  /*8360*/  BSYNC B1 ;  /* 0x0000000000017941 */ /* 0x000fea0003800000 */
.L_x_295:
        /* <DEDUP_REMOVED lines=10> */
.L_x_298:
[----:B------:R-:W-:Y:S05]  /*8410*/  BSYNC B1 ;  /* 0x0000000000017941 */ /* 0x000fea0003800000 */
.L_x_297:
        /* <DEDUP_REMOVED lines=10> */
.L_x_300:
[----:B------:R-:W-:Y:S05]  /*84c0*/  BSYNC B1 ;  /* 0x0000000000017941 */ /* 0x000fea0003800000 */
.L_x_299:
        /* <DEDUP_REMOVED lines=9> */
.L_x_302:
[----:B------:R-:W-:Y:S05]  /*8560*/  BSYNC B1 ;  /* 0x0000000000017941 */ /* 0x000fea0003800000 */
.L_x_301:
        /* <DEDUP_REMOVED lines=9> */
.L_x_304:
[----:B------:R-:W-:Y:S05]  /*8600*/  BSYNC B1 ;  /* 0x0000000000017941 */ /* 0x000fea0003800000 */
.L_x_303:
        /* <DEDUP_REMOVED lines=10> */
.L_x_306:
[----:B------:R-:W-:Y:S05]  /*86b0*/  BSYNC B1 ;  /* 0x0000000000017941 */ /* 0x000fea0003800000 */
.L_x_305:
        /* <DEDUP_REMOVED lines=10> */
.L_x_308:
[----:B------:R-:W-:Y:S05]  /*8760*/  BSYNC B1 ;  /* 0x0000000000017941 */ /* 0x000fea0003800000 */
.L_x_307:
[----:B01-3-5:R-:W-:Y:S01]  /*8770*/  IMAD.U32 R5, R168, 0x10000, RZ ;  /* 0x00010000a8057824 */ /* 0x02bfe200078e00ff */
        /* <DEDUP_REMOVED lines=8> */
.L_x_310:
[----:B------:R-:W-:Y:S05]  /*8800*/  BSYNC B1 ;  /* 0x0000000000017941 */ /* 0x000fea0003800000 */
.L_x_309:
[----:B-----5:R-:W-:Y:S01]  /*8810*/  IMAD.U32 R5, R168, 0x10000, RZ ;  /* 0x00010000a8057824 */ /* 0x020fe200078e00ff */
[----:B------:R-:W-:Y:S01]  /*8820*/  BSSY B1, `(.L_x_311) ;  /* 0x000000b000017945 */ /* 0x000fe20003800000 */
[----:B------:R-:W-:Y:S02]  /*8830*/  @P5 IMAD.MOV.U32 R4, RZ, RZ, R10 ;  /* 0x000000ffff045224 */ /* 0x000fe400078e000a */
[----:B------:R-:W-:-:S04]  /*8840*/  FMUL R5, R5, R22 ;  /* 0x0000001605057220 */ /* 0x000fc80000400000 */
[----:B------:R-:W-:-:S05]  /*8850*/  FFMA R5, R54, R19, R5 ;  /* 0x0000001336057223 */ /* 0x000fca0000000005 */
[----:B------:R-:W-:-:S04]  /*8860*/  F2FP.BF16.F32.PACK_AB R5, RZ, R5 ;  /* 0x00000005ff05723e */ /* 0x000fc800000010ff */
[----:B------:R-:W-:Y:S01]  /*8870*/  PRMT R0, R5, 0x7610, R0 ;  /* 0x0000761005007816 */ /* 0x000fe20000000000 */
[----:B------:R-:W-:-:S05]  /*8880*/  @P5 IMAD.MOV.U32 R5, RZ, RZ, R11 ;  /* 0x000000ffff055224 */ /* 0x000fca00078e000b */
[----:B------:R1:W-:Y:S01]  /*8890*/  @P5 STG.E.U16 desc[UR46][R4.64+0x130], R0 ;  /* 0x0001300004005986 */ /* 0x0003e2000c10152e */
[----:B------:R-:W-:-:S13]  /*88a0*/  ISETP.GT.AND P5, PT, R3, 0x8, P0 ;  /* 0x000000080300780c */ /* 0x000fda00007a4270 */
[----:B-1----:R-:W-:Y:S05]  /*88b0*/  @!P5 BRA `(.L_x_312) ;  /* 0x000000000004d947 */ /* 0x002fea0003800000 */
[----:B------:R1:W5:Y:S02]  /*88c0*/  LDG.E.LTC128B.U16 R168, desc[UR46][R8.64+0x132] ;  /* 0x0001322e08a87981 */ /* 0x000364000c1e1520 */
.L_x_312:
[----:B------:R-:W-:Y:S05]  /*88d0*/  BSYNC B1 ;  /* 0x0000000000017941 */ /* 0x000fea0003800000 */
.L_x_311:
        /* <DEDUP_REMOVED lines=8> */
[----:B---3--:R-:W-:Y:S05]  /*8960*/  @!P5 BRA `(.L_x_314) ;  /* 0x000000000004d947 */ /* 0x008fea0003800000 */
[----:B------:R3:W5:Y:S02]  /*8970*/  LDG.E.LTC128B.U16 R168, desc[UR46][R170.64+0x100] ;  /* 0x0001002eaaa87981 */ /* 0x000764000c1e1520 */
.L_x_314:
[----:B------:R-:W-:Y:S05]  /*8980*/  BSYNC B1 ;  /* 0x0000000000017941 */ /* 0x000fea0003800000 */
.L_x_313:
        /* <DEDUP_REMOVED lines=10> */
.L_x_316:
[----:B------:R-:W-:Y:S05]  /*8a30*/  BSYNC B1 ;  /* 0x0000000000017941 */ /* 0x000fea0003800000 */
.L_x_315:
        /* <DEDUP_REMOVED lines=10> */
.L_x_318:
[----:B------:R-:W-:Y:S05]  /*8ae0*/  BSYNC B1 ;  /* 0x0000000000017941 */ /* 0x000fea0003800000 */
.L_x_317:
        /* <DEDUP_REMOVED lines=10> */
.L_x_320:
[----:B------:R-:W-:Y:S05]  /*8b90*/  BSYNC B1 ;  /* 0x0000000000017941 */ /* 0x000fea0003800000 */
.L_x_319:
        /* <DEDUP_REMOVED lines=9> */
.L_x_322:
[----:B------:R-:W-:Y:S05]  /*8c30*/  BSYNC B1 ;  /* 0x0000000000017941 */ /* 0x000fea0003800000 */
.L_x_321:
        /* <DEDUP_REMOVED lines=9> */
.L_x_324:
[----:B------:R-:W-:Y:S05]  /*8cd0*/  BSYNC B1 ;  /* 0x0000000000017941 */ /* 0x000fea0003800000 */
.L_x_323:
        /* <DEDUP_REMOVED lines=9> */
.L_x_326:
[----:B------:R-:W-:Y:S05]  /*8d70*/  BSYNC B1 ;  /* 0x0000000000017941 */ /* 0x000fea0003800000 */
.L_x_325:
        /* <DEDUP_REMOVED lines=9> */
.L_x_328:
[----:B------:R-:W-:Y:S05]  /*8e10*/  BSYNC B1 ;  /* 0x0000000000017941 */ /* 0x000fea0003800000 */
.L_x_327:
        /* <DEDUP_REMOVED lines=9> */
.L_x_330:
[----:B------:R-:W-:Y:S05]  /*8eb0*/  BSYNC B1 ;  /* 0x0000000000017941 */ /* 0x000fea0003800000 */
.L_x_329:
        /* <DEDUP_REMOVED lines=9> */
.L_x_332:
[----:B------:R-:W-:Y:S05]  /*8f50*/  BSYNC B1 ;  /* 0x0000000000017941 */ /* 0x000fea0003800000 */
.L_x_331:
        /* <DEDUP_REMOVED lines=9> */
.L_x_334:
[----:B------:R-:W-:Y:S05]  /*8ff0*/  BSYNC B1 ;  /* 0x0000000000017941 */ /* 0x000fea0003800000 */
.L_x_333:
        /* <DEDUP_REMOVED lines=9> */
.L_x_336:
[----:B------:R-:W-:Y:S05]  /*9090*/  BSYNC B1 ;  /* 0x0000000000017941 */ /* 0x000fea0003800000 */
.L_x_335:
        /* <DEDUP_REMOVED lines=9> */
.L_x_338:
[----:B------:R-:W-:Y:S05]  /*9130*/  BSYNC B1 ;  /* 0x0000000000017941 */ /* 0x000fea0003800000 */
.L_x_337:
        /* <DEDUP_REMOVED lines=9> */
.L_x_340:
[----:B------:R-:W-:Y:S05]  /*91d0*/  BSYNC B1 ;  /* 0x0000000000017941 */ /* 0x000fea0003800000 */
.L_x_339:
        /* <DEDUP_REMOVED lines=9> */
.L_x_342:
[----:B------:R-:W-:Y:S05]  /*9270*/  BSYNC B1 ;  /* 0x0000000000017941 */ /* 0x000fea0003800000 */
.L_x_341:
        /* <DEDUP_REMOVED lines=9> */
.L_x_344:
[----:B------:R-:W-:Y:S05]  /*9310*/  BSYNC B1 ;  /* 0x0000000000017941 */ /* 0x000fea0003800000 */
.L_x_343:
[----:B------:R-:W-:Y:S05]  /*9320*/  @!P0 BRA `(.L_x_345) ;  /* 0x0000002c00708947 */ /* 0x000fea0003800000 */
[----:B-----5:R-:W-:-:S04]  /*9330*/  IMAD.U32 R3, R168, 0x10000, RZ ;  /* 0x00010000a8037824 */ /* 0x020fc800078e00ff */
[----:B0-----:R-:W-:-:S04]  /*9340*/  FMUL R0, R3, R22 ;  /* 0x0000001603007220 */ /* 0x001fc80000400000 */
[----:B------:R-:W-:-:S05]  /*9350*/  FFMA R0, R39, R19, R0 ;  /* 0x0000001327007223 */ /* 0x000fca0000000000 */
[----:B------:R-:W-:-:S05]  /*9360*/  F2FP.BF16.F32.PACK_AB R0, RZ, R0 ;  /* 0x00000000ff00723e */ /* 0x000fca00000010ff */
[----:B------:R0:W-:Y:S01]  /*9370*/  STG.E.U16 desc[UR46][R20.64+0x132], R0 ;  /* 0x0001320014007986 */ /* 0x0001e2000c10152e */
[----:B------:R-:W-:Y:S05]  /*9380*/  BRA `(.L_x_345) ;  /* 0x0000002c00587947 */ /* 0x000fea0003800000 */
.L_x_30:
[----:B------:R-:W-:Y:S01]  /*9390*/  ULDC.64 UR4, c[0x0][0x5c0] ;  /* 0x0001700000047ab9 */ /* 0x000fe20000000a00 */
[----:B------:R-:W-:Y:S01]  /*93a0*/  ISETP.GT.AND P3, PT, R0, 0x1, PT ;  /* 0x000000010000780c */ /* 0x000fe20003f64270 */
[----:B------:R-:W-:Y:S01]  /*93b0*/  USHF.L.U32 UR10, UR6, 0x4, URZ ;  /* 0x00000004060a7899 */ /* 0x000fe2000800063f */
[----:B------:R-:W-:Y:S01]  /*93c0*/  LEA R4, P2, R8, UR4, 0x1 ;  /* 0x0000000408047c11 */ /* 0x000fe2000f8408ff */
[-C--:B------:R-:W-:Y:S01]  /*93d0*/  FMUL R169, R169, R19.reuse ;  /* 0x00000013a9a97220 */ /* 0x080fe20000400000 */
[-C--:B------:R-:W-:Y:S01]  /*93e0*/  FMUL R168, R168, R19.reuse ;  /* 0x00000013a8a87220 */ /* 0x080fe20000400000 */
[-C--:B------:R-:W-:Y:S01]  /*93f0*/  FMUL R171, R171, R19.reuse ;  /* 0x00000013abab7220 */ /* 0x080fe20000400000 */
[----:B------:R-:W-:Y:S01]  /*9400*/  LEA.HI.X R5, R8, UR5, R195, 0x1, P2 ;  /* 0x0000000508057c11 */ /* 0x000fe200090f0cc3 */
[----:B------:R-:W-:Y:S01]  /*9410*/  USHF.L.U64.HI UR5, UR6, 0x4, UR7 ;  /* 0x0000000406057899 */ /* 0x000fe20008010207 */
[C---:B------:R-:W-:Y:S01]  /*9420*/  ISETP.GT.AND P2, PT, R3.reuse, RZ, P3 ;  /* 0x000000ff0300720c */ /* 0x040fe20001f44270 */
[-C--:B------:R-:W-:Y:S01]  /*9430*/  FMUL R170, R170, R19.reuse ;  /* 0x00000013aaaa7220 */ /* 0x080fe20000400000 */
[----:B------:R-:W-:Y:S01]  /*9440*/  ISETP.GT.AND P3, PT, R3, 0x8, P3 ;  /* 0x000000080300780c */ /* 0x000fe20001f64270 */
[----:B------:R-:W-:Y:S01]  /*9450*/  FMUL R172, R172, R19 ;  /* 0x00000013acac7220 */ /* 0x000fe20000400000 */
[----:B------:R-:W-:Y:S01]  /*9460*/  F2FP.BF16.F32.PACK_AB R169, RZ, R169 ;  /* 0x000000a9ffa9723e */ /* 0x000fe200000010ff */
[-C--:B------:R-:W-:Y:S01]  /*9470*/  FMUL R173, R173, R19.reuse ;  /* 0x00000013adad7220 */ /* 0x080fe20000400000 */
[----:B------:R-:W-:Y:S01]  /*9480*/  F2FP.BF16.F32.PACK_AB R168, RZ, R168 ;  /* 0x000000a8ffa8723e */ /* 0x000fe200000010ff */
[-C--:B------:R-:W-:Y:S01]  /*9490*/  FMUL R174, R174, R19.reuse ;  /* 0x00000013aeae7220 */ /* 0x080fe20000400000 */
[----:B------:R-:W-:Y:S01]  /*94a0*/  ISETP.GT.AND P5, PT, R3, 0x8, P0 ;  /* 0x000000080300780c */ /* 0x000fe200007a4270 */
[----:B------:R-:W-:Y:S01]  /*94b0*/  FMUL R175, R175, R19 ;  /* 0x00000013afaf7220 */ /* 0x000fe20000400000 */
[----:B------:R-:W-:Y:S01]  /*94c0*/  IADD3 R6, P4, R4, UR10, RZ ;  /* 0x0000000a04067c10 */ /* 0x000fe2000ff9e0ff */
[----:B------:R-:W-:Y:S01]  /*94d0*/  @P1 STG.E.U16 desc[UR46][R4.64], R168 ;  /* 0x000000a804001986 */ /* 0x000fe2000c10152e */
[----:B------:R-:W-:Y:S01]  /*94e0*/  F2FP.BF16.F32.PACK_AB R171, RZ, R171 ;  /* 0x000000abffab723e */ /* 0x000fe200000010ff */
[-C--:B------:R-:W-:Y:S01]  /*94f0*/  FMUL R176, R176, R19.reuse ;  /* 0x00000013b0b07220 */ /* 0x080fe20000400000 */
[----:B------:R-:W-:Y:S01]  /*9500*/  IADD3.X R7, R5, UR5, RZ, P4, !PT ;  /* 0x0000000505077c10 */ /* 0x000fe2000a7fe4ff */
[----:B------:R-:W-:Y:S01]  /*9510*/  @P2 STG.E.U16 desc[UR46][R4.64+0x2], R169 ;  /* 0x000002a904002986 */ /* 0x000fe2000c10152e */
[C---:B------:R-:W-:Y:S01]  /*9520*/  ISETP.GT.AND P1, PT, R0.reuse, 0x8, PT ;  /* 0x000000080000780c */ /* 0x040fe20003f24270 */
[-C--:B------:R-:W-:Y:S01]  /*9530*/  FMUL R177, R177, R19.reuse ;  /* 0x00000013b1b17220 */ /* 0x080fe20000400000 */
[----:B------:R-:W-:Y:S01]  /*9540*/  ISETP.GT.AND P2, PT, R0, 0x9, PT ;  /* 0x000000090000780c */ /* 0x000fe20003f44270 */
[----:B------:R-:W-:Y:S01]  /*9550*/  @P3 STG.E.U16 desc[UR46][R6.64+0x2], R171 ;  /* 0x000002ab06003986 */ /* 0x000fe2000c10152e */
[----:B------:R-:W-:Y:S01]  /*9560*/  F2FP.BF16.F32.PACK_AB R170, RZ, R170 ;  /* 0x000000aaffaa723e */ /* 0x000fe200000010ff */
[-C--:B------:R-:W-:Y:S01]  /*9570*/  FMUL R178, R178, R19.reuse ;  /* 0x00000013b2b27220 */ /* 0x080fe20000400000 */
[----:B------:R-:W-:Y:S01]  /*9580*/  ISETP.GT.AND P4, PT, R3, RZ, P1 ;  /* 0x000000ff0300720c */ /* 0x000fe20000f84270 */
[----:B------:R-:W-:Y:S01]  /*9590*/  FMUL R179, R179, R19 ;  /* 0x00000013b3b37220 */ /* 0x000fe20000400000 */
[C---:B------:R-:W-:Y:S01]  /*95a0*/  ISETP.GT.AND P3, PT, R3.reuse, RZ, P2 ;  /* 0x000000ff0300720c */ /* 0x040fe20001764270 */
[----:B------:R-:W-:Y:S01]  /*95b0*/  @P5 STG.E.U16 desc[UR46][R6.64], R170 ;  /* 0x000000aa06005986 */ /* 0x000fe2000c10152e */
[----:B------:R-:W-:Y:S01]  /*95c0*/  ISETP.GT.AND P5, PT, R3, 0x8, P1 ;  /* 0x000000080300780c */ /* 0x000fe20000fa4270 */
[----:B------:R-:W-:Y:S01]  /*95d0*/  IMAD.U32 R11, RZ, RZ, UR6 ;  /* 0x00000006ff0b7e24 */ /* 0x000fe2000f8e00ff */
[----:B------:R-:W-:Y:S01]  /*95e0*/  F2FP.BF16.F32.PACK_AB R172, RZ, R172 ;  /* 0x000000acffac723e */ /* 0x000fe200000010ff */
[----:B------:R-:W-:Y:S01]  /*95f0*/  UIMAD UR4, UR7, 0xf0, URZ ;  /* 0x000000f0070478a4 */ /* 0x000fe2000f8e023f */
[----:B------:R-:W-:Y:S01]  /*9600*/  F2FP.BF16.F32.PACK_AB R173, RZ, R173 ;  /* 0x000000adffad723e */ /* 0x000fe200000010ff */
[----:B------:R-:W-:Y:S01]  /*9610*/  IMAD.WIDE.U32 R10, R11, 0xf0, R6 ;  /* 0x000000f00b0a7825 */ /* 0x000fe200078e0006 */
[----:B------:R-:W-:-:S03]  /*9620*/  F2FP.BF16.F32.PACK_AB R174, RZ, R174 ;  /* 0x000000aeffae723e */ /* 0x000fc600000010ff */
[----:B------:R-:W-:Y:S01]  /*9630*/  FMUL R180, R180, R19 ;  /* 0x00000013b4b47220 */ /* 0x000fe20000400000 */
[----:B------:R-:W-:Y:S01]  /*9640*/  F2FP.BF16.F32.PACK_AB R175, RZ, R175 ;  /* 0x000000afffaf723e */ /* 0x000fe200000010ff */
[----:B------:R-:W-:Y:S01]  /*9650*/  @P4 STG.E.U16 desc[UR46][R4.64+0x10], R172 ;  /* 0x000010ac04004986 */ /* 0x000fe2000c10152e */
[----:B------:R-:W-:Y:S01]  /*9660*/  ISETP.GT.AND P4, PT, R3, 0x8, P2 ;  /* 0x000000080300780c */ /* 0x000fe20001784270 */
[----:B------:R-:W-:Y:S01]  /*9670*/  VIADD R11, R11, UR4 ;  /* 0x000000040b0b7c36 */ /* 0x000fe20008000000 */
[----:B------:R-:W-:Y:S01]  /*9680*/  F2FP.BF16.F32.PACK_AB R176, RZ, R176 ;  /* 0x000000b0ffb0723e */ /* 0x000fe200000010ff */
[----:B------:R-:W-:Y:S01]  /*9690*/  @P3 STG.E.U16 desc[UR46][R4.64+0x12], R173 ;  /* 0x000012ad04003986 */ /* 0x000fe2000c10152e */
[----:B------:R-:W-:Y:S01]  /*96a0*/  ISETP.GT.AND P3, PT, R0, 0x10, PT ;  /* 0x000000100000780c */ /* 0x000fe20003f64270 */
[----:B------:R-:W-:Y:S01]  /*96b0*/  FMUL R181, R181, R19 ;  /* 0x00000013b5b57220 */ /* 0x000fe20000400000 */
[----:B------:R-:W-:Y:S01]  /*96c0*/  F2FP.BF16.F32.PACK_AB R177, RZ, R177 ;  /* 0x000000b1ffb1723e */ /* 0x000fe200000010ff */
[----:B------:R-:W-:Y:S01]  /*96d0*/  @P5 STG.E.U16 desc[UR46][R6.64+0x10], R174 ;  /* 0x000010ae06005986 */ /* 0x000fe2000c10152e */
[----:B------:R-:W-:Y:S01]  /*96e0*/  ISETP.GT.AND P5, PT, R3, RZ, P3 ;  /* 0x000000ff0300720c */ /* 0x000fe20001fa4270 */
[-C--:B------:R-:W-:Y:S01]  /*96f0*/  FMUL R182, R182, R19.reuse ;  /* 0x00000013b6b67220 */ /* 0x080fe20000400000 */
[----:B------:R-:W-:Y:S01]  /*9700*/  F2FP.BF16.F32.PACK_AB R178, RZ, R178 ;  /* 0x000000b2ffb2723e */ /* 0x000fe200000010ff */
[----:B------:R-:W-:Y:S01]  /*9710*/  FMUL R183, R183, R19 ;  /* 0x00000013b7b77220 */ /* 0x000fe20000400000 */
[----:B------:R-:W-:Y:S01]  /*9720*/  F2FP.BF16.F32.PACK_AB R179, RZ, R179 ;  /* 0x000000b3ffb3723e */ /* 0x000fe200000010ff */
[----:B------:R-:W-:Y:S01]  /*9730*/  @P4 STG.E.U16 desc[UR46][R6.64+0x12], R175 ;  /* 0x000012af06004986 */ /* 0x000fe2000c10152e */
[----:B------:R-:W-:Y:S01]  /*9740*/  ISETP.GT.AND P4, PT, R0, 0x11, PT ;  /* 0x000000110000780c */ /* 0x000fe20003f84270 */
[-C--:B------:R-:W-:Y:S01]  /*9750*/  FMUL R152, R152, R19.reuse ;  /* 0x0000001398987220 */ /* 0x080fe20000400000 */
[----:B------:R-:W-:Y:S01]  /*9760*/  F2FP.BF16.F32.PACK_AB R180, RZ, R180 ;  /* 0x000000b4ffb4723e */ /* 0x000fe200000010ff */
[-C--:B------:R-:W-:Y:S01]  /*9770*/  FMUL R153, R153, R19.reuse ;  /* 0x0000001399997220 */ /* 0x080fe20000400000 */
[----:B------:R-:W-:Y:S01]  /*9780*/  P2R R12, PR, RZ, 0x2 ;  /* 0x00000002ff0c7803 */ /* 0x000fe20000000000 */
        /* <DEDUP_REMOVED lines=16> */
[----:B------:R-:W-:Y:S01]  /*9890*/  @P5 STG.E.U16 desc[UR46][R4.64+0x22], R177 ;  /* 0x000022b104005986 */ /* 0x000fe2000c10152e */
[----:B------:R-:W-:Y:S01]  /*98a0*/  ISETP.GT.AND P5, PT, R3, 0x8, P3 ;  /* 0x000000080300780c */ /* 0x000fe20001fa4270 */
        /* <DEDUP_REMOVED lines=27> */
[----:B------:R-:W-:Y:S01]  /*9a60*/  IADD3 R8, P5, R10, UR10, RZ ;  /* 0x0000000a0a087c10 */ /* 0x000fe2000ffbe0ff */
[-C--:B------:R-:W-:Y:S01]  /*9a70*/  FMUL R141, R141, R19.reuse ;  /* 0x000000138d8d7220 */ /* 0x080fe20000400000 */
[----:B------:R-:W-:Y:S01]  /*9a80*/  F2FP.BF16.F32.PACK_AB R136, RZ, R136 ;  /* 0x00000088ff88723e */ /* 0x000fe200000010ff */
[-C--:B------:R-:W-:Y:S01]  /*9a90*/  FMUL R142, R142, R19.reuse ;  /* 0x000000138e8e7220 */ /* 0x080fe20000400000 */
[----:B------:R-:W-:Y:S01]  /*9aa0*/  IADD3.X R9, R11, UR5, RZ, P5, !PT ;  /* 0x000000050b097c10 */ /* 0x000fe2000affe4ff */
[-C--:B------:R-:W-:Y:S01]  /*9ab0*/  FMUL R143, R143, R19.reuse ;  /* 0x000000138f8f7220 */ /* 0x080fe20000400000 */
[----:B------:R-:W-:Y:S01]  /*9ac0*/  ISETP.GT.AND P5, PT, R0, 0x18, PT ;  /* 0x000000180000780c */ /* 0x000fe20003fa4270 */
[----:B------:R-:W-:Y:S01]  /*9ad0*/  FMUL R144, R144, R19 ;  /* 0x0000001390907220 */ /* 0x000fe20000400000 */
[----:B------:R-:W-:Y:S01]  /*9ae0*/  F2FP.BF16.F32.PACK_AB R137, RZ, R137 ;  /* 0x00000089ff89723e */ /* 0x000fe200000010ff */
[-C--:B------:R-:W-:Y:S01]  /*9af0*/  FMUL R145, R145, R19.reuse ;  /* 0x0000001391917220 */ /* 0x080fe20000400000 */
        /* <DEDUP_REMOVED lines=18> */
[----:B------:R-:W-:Y:S01]  /*9c20*/  ISETP.GT.AND P1, PT, R3, RZ, P6 ;  /* 0x000000ff0300720c */ /* 0x000fe20003724270 */
        /* <DEDUP_REMOVED lines=12> */
[----:B------:R-:W-:Y:S01]  /*9cf0*/  @P1 STG.E.U16 desc[UR46][R4.64+0x32], R181 ;  /* 0x000032b504001986 */ /* 0x000fe2000c10152e */
[----:B------:R-:W-:Y:S01]  /*9d00*/  ISETP.GT.AND P1, PT, R3, 0x8, P5 ;  /* 0x000000080300780c */ /* 0x000fe20002f24270 */
[----:B------:R-:W-:Y:S01]  /*9d10*/  FMUL R128, R128, R19 ;  /* 0x0000001380807220 */ /* 0x000fe20000400000 */
[----:B------:R-:W-:Y:S01]  /*9d20*/  F2FP.BF16.F32.PACK_AB R151, RZ, R151 ;  /* 0x00000097ff97723e */ /* 0x000fe200000010ff */
[-C--:B------:R-:W-:Y:S01]  /*9d30*/  FMUL R129, R129, R19.reuse ;  /* 0x0000001381817220 */ /* 0x080fe20000400000 */
[----:B------:R-:W-:Y:S01]  /*9d40*/  F2FP.BF16.F32.PACK_AB R120, RZ, R120 ;  /* 0x00000078ff78723e */ /* 0x000fe200000010ff */
[----:B------:R-:W-:Y:S01]  /*9d50*/  FMUL R130, R130, R19 ;  /* 0x0000001382827220 */ /* 0x000fe20000400000 */
[----:B------:R-:W-:Y:S01]  /*9d60*/  F2FP.BF16.F32.PACK_AB R121, RZ, R121 ;  /* 0x00000079ff79723e */ /* 0x000fe200000010ff */
[----:B------:R-:W-:Y:S01]  /*9d70*/  FMUL R131, R131, R19 ;  /* 0x0000001383837220 */ /* 0x000fe20000400000 */
[----:B------:R-:W-:Y:S01]  /*9d80*/  F2FP.BF16.F32.PACK_AB R123, RZ, R123 ;  /* 0x0000007bff7b723e */ /* 0x000fe200000010ff */
[-C--:B------:R-:W-:Y:S01]  /*9d90*/  FMUL R132, R132, R19.reuse ;  /* 0x0000001384847220 */ /* 0x080fe20000400000 */
        /* <DEDUP_REMOVED lines=18> */
[C---:B------:R-:W-:Y:S01]  /*9ec0*/  ISETP.GT.AND P1, PT, R3.reuse, 0x80, P0 ;  /* 0x000000800300780c */ /* 0x040fe20000724270 */
[-C--:B------:R-:W-:Y:S01]  /*9ed0*/  FMUL R108, R108, R19.reuse ;  /* 0x000000136c6c7220 */ /* 0x080fe20000400000 */
        /* <DEDUP_REMOVED lines=30> */
[----:B------:R-:W-:Y:S01]  /*a0c0*/  ISETP.NE.AND P1, PT, R12, RZ, PT ;  /* 0x000000ff0c00720c */ /* 0x000fe20003f25270 */
        /* <DEDUP_REMOVED lines=51> */
[C---:B------:R-:W-:Y:S01]  /*a400*/  ISETP.GT.AND P3, PT, R3.reuse, 0x88, P3 ;  /* 0x000000880300780c */ /* 0x040fe20001f64270 */
[----:B------:R-:W-:Y:S01]  /*a410*/  @P1 STG.E.U16 desc[UR46][R8.64+0x10], R158 ;  /* 0x0000109e08001986 */ /* 0x000fe2000c10152e */
[C---:B------:R-:W-:Y:S01]  /*a420*/  ISETP.GT.AND P1, PT, R3.reuse, 0x80, P6 ;  /* 0x000000800300780c */ /* 0x040fe20003724270 */
[----:B------:R-:W-:Y:S01]  /*a430*/  FMUL R80, R80, R19 ;  /* 0x0000001350507220 */ /* 0x000fe20000400000 */
[----:B------:R-:W-:Y:S01]  /*a440*/  F2FP.BF16.F32.PACK_AB R97, RZ, R97 ;  /* 0x00000061ff61723e */ /* 0x000fe200000010ff */
[----:B------:R-:W-:Y:S01]  /*a450*/  @P2 STG.E.U16 desc[UR46][R8.64+0x12], R159 ;  /* 0x0000129f08002986 */ /* 0x000fe2000c10152e */
[----:B------:R-:W-:Y:S01]  /*a460*/  ISETP.GT.AND P2, PT, R3, 0x80, P5 ;  /* 0x000000800300780c */ /* 0x000fe20002f44270 */
[-C--:B------:R-:W-:Y:S01]  /*a470*/  FMUL R81, R81, R19.reuse ;  /* 0x0000001351517220 */ /* 0x080fe20000400000 */
[C---:B------:R-:W-:Y:S01]  /*a480*/  ISETP.GT.AND P5, PT, R3.reuse, 0x88, P5 ;  /* 0x000000880300780c */ /* 0x040fe20002fa4270 */
[-C--:B------:R-:W-:Y:S01]  /*a490*/  FMUL R82, R82, R19.reuse ;  /* 0x0000001352527220 */ /* 0x080fe20000400000 */
[----:B------:R-:W-:Y:S01]  /*a4a0*/  F2FP.BF16.F32.PACK_AB R98, RZ, R98 ;  /* 0x00000062ff62723e */ /* 0x000fe200000010ff */
[----:B------:R-:W-:Y:S01]  /*a4b0*/  @P0 STG.E.U16 desc[UR46][R10.64+0x20], R160 ;  /* 0x000020a00a000986 */ /* 0x000fe2000c10152e */
[----:B------:R-:W-:Y:S01]  /*a4c0*/  ISETP.GT.AND P0, PT, R3, 0x80, P4 ;  /* 0x000000800300780c */ /* 0x000fe20002704270 */
[----:B------:R-:W-:Y:S01]  /*a4d0*/  FMUL R83, R83, R19 ;  /* 0x0000001353537220 */ /* 0x000fe20000400000 */
[C---:B------:R-:W-:Y:S01]  /*a4e0*/  ISETP.GT.AND P4, PT, R3.reuse, 0x88, P4 ;  /* 0x000000880300780c */ /* 0x040fe20002784270 */
[--C-:B------:R-:W-:Y:S01]  /*a4f0*/  @P1 IMAD.MOV.U32 R14, RZ, RZ, R10.reuse ;  /* 0x000000ffff0e1224 */ /* 0x100fe200078e000a */
[----:B------:R-:W-:Y:S01]  /*a500*/  F2FP.BF16.F32.PACK_AB R99, RZ, R99 ;  /* 0x00000063ff63723e */ /* 0x000fe200000010ff */
[--C-:B------:R-:W-:Y:S01]  /*a510*/  @P1 IMAD.MOV.U32 R15, RZ, RZ, R11.reuse ;  /* 0x000000ffff0f1224 */ /* 0x100fe200078e000b */
[----:B------:R-:W-:Y:S01]  /*a520*/  F2FP.BF16.F32.PACK_AB R100, RZ, R100 ;  /* 0x00000064ff64723e */ /* 0x000fe200000010ff */
[----:B------:R-:W-:Y:S01]  /*a530*/  @P2 IMAD.MOV.U32 R12, RZ, RZ, R10 ;  /* 0x000000ffff0c2224 */ /* 0x000fe200078e000a */
[----:B------:R-:W-:Y:S01]  /*a540*/  F2FP.BF16.F32.PACK_AB R101, RZ, R101 ;  /* 0x00000065ff65723e */ /* 0x000fe200000010ff */
[----:B------:R-:W-:Y:S01]  /*a550*/  @P2 IMAD.MOV.U32 R13, RZ, RZ, R11 ;  /* 0x000000ffff0d2224 */ /* 0x000fe200078e000b */
[----:B------:R-:W-:Y:S01]  /*a560*/  F2FP.BF16.F32.PACK_AB R102, RZ, R102 ;  /* 0x00000066ff66723e */ /* 0x000fe200000010ff */
[----:B------:R-:W-:Y:S01]  /*a570*/  FMUL R84, R84, R19 ;  /* 0x0000001354547220 */ /* 0x000fe20000400000 */
[----:B------:R-:W-:Y:S01]  /*a580*/  F2FP.BF16.F32.PACK_AB R103, RZ, R103 ;  /* 0x00000067ff67723e */ /* 0x000fe200000010ff */
[----:B------:R0:W-:Y:S01]  /*a590*/  @P0 STG.E.U16 desc[UR46][R10.64+0x22], R161 ;  /* 0x000022a10a000986 */ /* 0x0001e2000c10152e */
[----:B------:R-:W-:Y:S01]  /*a5a0*/  ISETP.GT.AND P0, PT, R3, 0x88, P6 ;  /* 0x000000880300780c */ /* 0x000fe20003704270 */
[-C--:B------:R-:W-:Y:S01]  /*a5b0*/  FMUL R85, R85, R19.reuse ;  /* 0x0000001355557220 */ /* 0x080fe20000400000 */
[----:B------:R-:W-:Y:S01]  /*a5c0*/  ISETP.GT.AND P6, PT, R0, 0x20, PT ;  /* 0x000000200000780c */ /* 0x000fe20003fc4270 */
[----:B------:R-:W-:Y:S01]  /*a5d0*/  @P3 STG.E.U16 desc[UR46][R8.64+0x20], R162 ;  /* 0x000020a208003986 */ /* 0x000fe2000c10152e */
[----:B------:R-:W-:Y:S01]  /*a5e0*/  F2FP.BF16.F32.PACK_AB R72, RZ, R72 ;  /* 0x00000048ff48723e */ /* 0x000fe200000010ff */
[-C--:B------:R-:W-:Y:S01]  /*a5f0*/  FMUL R86, R86, R19.reuse ;  /* 0x0000001356567220 */ /* 0x080fe20000400000 */
[----:B------:R-:W-:Y:S01]  /*a600*/  ISETP.GT.AND P3, PT, R3, 0x8, P6 ;  /* 0x000000080300780c */ /* 0x000fe20003764270 */
[----:B------:R-:W-:Y:S01]  /*a610*/  @P4 STG.E.U16 desc[UR46][R8.64+0x22], R163 ;  /* 0x000022a308004986 */ /* 0x000fe2000c10152e */
[----:B------:R-:W-:Y:S01]  /*a620*/  ISETP.GT.AND P4, PT, R0, 0x28, PT ;  /* 0x000000280000780c */ /* 0x000fe20003f84270 */
[----:B------:R-:W-:Y:S01]  /*a630*/  FMUL R87, R87, R19 ;  /* 0x0000001357577220 */ /* 0x000fe20000400000 */
[----:B------:R-:W-:Y:S01]  /*a640*/  F2FP.BF16.F32.PACK_AB R73, RZ, R73 ;  /* 0x00000049ff49723e */ /* 0x000fe200000010ff */
[----:B------:R1:W-:Y:S01]  /*a650*/  @P2 STG.E.U16 desc[UR46][R12.64+0x30], R164 ;  /* 0x000030a40c002986 */ /* 0x0003e2000c10152e */
[----:B0-----:R-:W-:Y:S01]  /*a660*/  IMAD.U32 R11, RZ, RZ, UR6 ;  /* 0x00000006ff0b7e24 */ /* 0x001fe2000f8e00ff */
[----:B------:R-:W-:Y:S01]  /*a670*/  F2FP.BF16.F32.PACK_AB R74, RZ, R74 ;  /* 0x0000004aff4a723e */ /* 0x000fe200000010ff */
[----:B------:R-:W-:Y:S01]  /*a680*/  FMUL R56, R56, R19 ;  /* 0x0000001338387220 */ /* 0x000fe20000400000 */
[----:B------:R-:W-:Y:S01]  /*a690*/  @P1 STG.E.U16 desc[UR46][R14.64+0x32], R165 ;  /* 0x000032a50e001986 */ /* 0x000fe2000c10152e */
[----:B------:R-:W-:Y:S01]  /*a6a0*/  ISETP.GT.AND P1, PT, R3, RZ, P6 ;  /* 0x000000ff0300720c */ /* 0x000fe20003724270 */
[----:B------:R-:W-:Y:S01]  /*a6b0*/  IMAD.WIDE.U32 R10, R11, 0xf0, R6 ;  /* 0x000000f00b0a7825 */ /* 0x000fe200078e0006 */
[----:B------:R-:W-:Y:S01]  /*a6c0*/  F2FP.BF16.F32.PACK_AB R75, RZ, R75 ;  /* 0x0000004bff4b723e */ /* 0x000fe200000010ff */
[----:B------:R-:W-:Y:S01]  /*a6d0*/  @P5 STG.E.U16 desc[UR46][R8.64+0x30], R166 ;  /* 0x000030a608005986 */ /* 0x000fe2000c10152e */
[----:B------:R-:W-:Y:S01]  /*a6e0*/  ISETP.GT.AND P5, PT, R0, 0x21, PT ;  /* 0x000000210000780c */ /* 0x000fe20003fa4270 */
[----:B------:R-:W-:Y:S01]  /*a6f0*/  VIADD R11, R11, UR4 ;  /* 0x000000040b0b7c36 */ /* 0x000fe20008000000 */
[----:B------:R-:W-:Y:S01]  /*a700*/  F2FP.BF16.F32.PACK_AB R76, RZ, R76 ;  /* 0x0000004cff4c723e */ /* 0x000fe200000010ff */
[----:B------:R0:W-:Y:S01]  /*a710*/  @P0 STG.E.U16 desc[UR46][R8.64+0x32], R167 ;  /* 0x000032a708000986 */ /* 0x0001e2000c10152e */
[----:B------:R-:W-:Y:S01]  /*a720*/  ISETP.GT.AND P2, PT, R3, RZ, P5 ;  /* 0x000000ff0300720c */ /* 0x000fe20002f44270 */
[-C--:B------:R-:W-:Y:S01]  /*a730*/  FMUL R57, R57, R19.reuse ;  /* 0x0000001339397220 */ /* 0x080fe20000400000 */
[----:B------:R-:W-:Y:S01]  /*a740*/  ISETP.GT.AND P0, PT, R3, 0x8, P5 ;  /* 0x000000080300780c */ /* 0x000fe20002f04270 */
[-C--:B------:R-:W-:Y:S01]  /*a750*/  FMUL R59, R59, R19.reuse ;  /* 0x000000133b3b7220 */ /* 0x080fe20000400000 */
[----:B-1----:R-:W-:Y:S01]  /*a760*/  P2R R12, PR, RZ, 0x40 ;  /* 0x00000040ff0c7803 */ /* 0x002fe20000000000 */
[----:B------:R1:W-:Y:S01]  /*a770*/  @P1 STG.E.U16 desc[UR46][R4.64+0x40], R136 ;  /* 0x0000408804001986 */ /* 0x0003e2000c10152e */
[----:B------:R-:W-:Y:S01]  /*a780*/  ISETP.GT.AND P1, PT, R3, 0x8, P4 ;  /* 0x000000080300780c */ /* 0x000fe20002724270 */
[-C--:B------:R-:W-:Y:S01]  /*a790*/  FMUL R58, R58, R19.reuse ;  /* 0x000000133a3a7220 */ /* 0x080fe20000400000 */
[----:B------:R-:W-:Y:S01]  /*a7a0*/  P2R R13, PR, RZ, 0x10 ;  /* 0x00000010ff0d7803 */ /* 0x000fe20000000000 */
[----:B------:R-:W-:Y:S01]  /*a7b0*/  FMUL R60, R60, R19 ;  /* 0x000000133c3c7220 */ /* 0x000fe20000400000 */
[----:B------:R-:W-:Y:S01]  /*a7c0*/  F2FP.BF16.F32.PACK_AB R77, RZ, R77 ;  /* 0x0000004dff4d723e */ /* 0x000fe200000010ff */
[-C--:B------:R-:W-:Y:S01]  /*a7d0*/  FMUL R61, R61, R19.reuse ;  /* 0x000000133d3d7220 */ /* 0x080fe20000400000 */
[----:B------:R-:W-:Y:S01]  /*a7e0*/  F2FP.BF16.F32.PACK_AB R78, RZ, R78 ;  /* 0x0000004eff4e723e */ /* 0x000fe200000010ff */
[----:B------:R1:W-:Y:S01]  /*a7f0*/  @P2 STG.E.U16 desc[UR46][R4.64+0x42], R137 ;  /* 0x0000428904002986 */ /* 0x0003e2000c10152e */
[----:B------:R-:W-:Y:S01]  /*a800*/  ISETP.GT.AND P2, PT, R3, RZ, P4 ;  /* 0x000000ff0300720c */ /* 0x000fe20002744270 */
[-C--:B------:R-:W-:Y:S01]  /*a810*/  FMUL R62, R62, R19.reuse ;  /* 0x000000133e3e7220 */ /* 0x080fe20000400000 */
[C---:B------:R-:W-:Y:S01]  /*a820*/  ISETP.GT.AND P4, PT, R0.reuse, 0x39, PT ;  /* 0x000000390000780c */ /* 0x040fe20003f84270 */
[----:B------:R1:W-:Y:S01]  /*a830*/  @P3 STG.E.U16 desc[UR46][R6.64+0x40], R138 ;  /* 0x0000408a06003986 */ /* 0x0003e2000c10152e */
[----:B------:R-:W-:Y:S01]  /*a840*/  ISETP.GT.AND P3, PT, R0, 0x29, PT ;  /* 0x000000290000780c */ /* 0x000fe20003f64270 */
[----:B------:R-:W-:Y:S01]  /*a850*/  FMUL R63, R63, R19 ;  /* 0x000000133f3f7220 */ /* 0x000fe20000400000 */
[----:B------:R-:W-:Y:S01]  /*a860*/  F2FP.BF16.F32.PACK_AB R79, RZ, R79 ;  /* 0x0000004fff4f723e */ /* 0x000fe200000010ff */
[----:B------:R1:W-:Y:S01]  /*a870*/  @P0 STG.E.U16 desc[UR46][R6.64+0x42], R139 ;  /* 0x0000428b06000986 */ /* 0x0003e2000c10152e */
[----:B------:R-:W-:Y:S01]  /*a880*/  ISETP.GT.AND P0, PT, R3, RZ, P3 ;  /* 0x000000ff0300720c */ /* 0x000fe20001f04270 */
[-C--:B------:R-:W-:Y:S01]  /*a890*/  FMUL R65, R65, R19.reuse ;  /* 0x0000001341417220 */ /* 0x080fe20000400000 */
[----:B------:R-:W-:Y:S01]  /*a8a0*/  F2FP.BF16.F32.PACK_AB R80, RZ, R80 ;  /* 0x00000050ff50723e */ /* 0x000fe200000010ff */
[----:B------:R-:W-:Y:S01]  /*a8b0*/  FMUL R64, R64, R19 ;  /* 0x0000001340407220 */ /* 0x000fe20000400000 */
[----:B------:R-:W-:Y:S01]  /*a8c0*/  F2FP.BF16.F32.PACK_AB R81, RZ, R81 ;  /* 0x00000051ff51723e */ /* 0x000fe200000010ff */
[----:B------:R1:W-:Y:S01]  /*a8d0*/  @P2 STG.E.U16 desc[UR46][R4.64+0x50], R140 ;  /* 0x0000508c04002986 */ /* 0x0003e2000c10152e */
[----:B------:R-:W-:Y:S01]  /*a8e0*/  ISETP.GT.AND P2, PT, R0, 0x30, PT ;  /* 0x000000300000780c */ /* 0x000fe20003f44270 */
[-C--:B------:R-:W-:Y:S01]  /*a8f0*/  FMUL R66, R66, R19.reuse ;  /* 0x0000001342427220 */ /* 0x080fe20000400000 */
[----:B------:R-:W-:Y:S01]  /*a900*/  F2FP.BF16.F32.PACK_AB R82, RZ, R82 ;  /* 0x00000052ff52723e */ /* 0x000fe200000010ff */
[----:B------:R-:W-:Y:S01]  /*a910*/  FMUL R67, R67, R19 ;  /* 0x0000001343437220 */ /* 0x000fe20000400000 */
[----:B------:R-:W-:Y:S01]  /*a920*/  F2FP.BF16.F32.PACK_AB R83, RZ, R83 ;  /* 0x00000053ff53723e */ /* 0x000fe200000010ff */
[-C--:B------:R-:W-:Y:S01]  /*a930*/  FMUL R68, R68, R19.reuse ;  /* 0x0000001344447220 */ /* 0x080fe20000400000 */
[----:B------:R-:W-:Y:S01]  /*a940*/  F2FP.BF16.F32.PACK_AB R84, RZ, R84 ;  /* 0x00000054ff54723e */ /* 0x000fe200000010ff */
[----:B------:R1:W-:Y:S01]  /*a950*/  @P0 STG.E.U16 desc[UR46][R4.64+0x52], R141 ;  /* 0x0000528d04000986 */ /* 0x0003e2000c10152e */
[----:B------:R-:W-:Y:S01]  /*a960*/  ISETP.GT.AND P0, PT, R3, 0x8, P3 ;  /* 0x000000080300780c */ /* 0x000fe20001f04270 */
        /* <DEDUP_REMOVED lines=30> */
[----:B------:R1:W-:Y:S01]  /*ab50*/  @P1 STG.E.U16 desc[UR46][R4.64+0x62], R145 ;  /* 0x0000629104001986 */ /* 0x0003e2000c10152e */
[----:B------:R-:W-:Y:S01]  /*ab60*/  ISETP.GT.AND P1, PT, R3, 0x8, P2 ;  /* 0x000000080300780c */ /* 0x000fe20001724270 */
        /* <DEDUP_REMOVED lines=26> */
[----:B------:R1:W-:Y:S01]  /*ad10*/  @P1 STG.E.U16 desc[UR46][R6.64+0x62], R147 ;  /* 0x0000629306001986 */ /* 0x0003e2000c10152e */
[----:B0-----:R-:W-:Y:S01]  /*ad20*/  IADD3 R8, P1, R10, UR10, RZ ;  /* 0x0000000a0a087c10 */ /* 0x001fe2000ff3e0ff */
[----:B------:R-:W-:Y:S01]  /*ad30*/  FMUL R29, R29, R19 ;  /* 0x000000131d1d7220 */ /* 0x000fe20000400000 */
[----:B------:R-:W-:Y:S01]  /*ad40*/  F2FP.BF16.F32.PACK_AB R45, RZ, R45 ;  /* 0x0000002dff2d723e */ /* 0x000fe200000010ff */
[-C--:B------:R-:W-:Y:S01]  /*ad50*/  FMUL R30, R30, R19.reuse ;  /* 0x000000131e1e7220 */ /* 0x080fe20000400000 */
[----:B------:R-:W-:Y:S01]  /*ad60*/  IADD3.X R9, R11, UR5, RZ, P1, !PT ;  /* 0x000000050b097c10 */ /* 0x000fe20008ffe4ff */
[-C--:B------:R-:W-:Y:S01]  /*ad70*/  FMUL R31, R31, R19.reuse ;  /* 0x000000131f1f7220 */ /* 0x080fe20000400000 */
        /* <DEDUP_REMOVED lines=18> */
[----:B------:R-:W-:-:S02]  /*aea0*/  ISETP.GT.AND P6, PT, R3, RZ, P4 ;  /* 0x000000ff0300720c */ /* 0x000fc400027c4270 */
[C---:B------:R-:W-:Y:S02]  /*aeb0*/  ISETP.GT.AND P4, PT, R3.reuse, 0x8, P4 ;  /* 0x000000080300780c */ /* 0x040fe40002784270 */
[----:B------:R-:W-:Y:S02]  /*aec0*/  F2FP.BF16.F32.PACK_AB R53, RZ, R53 ;  /* 0x00000035ff35723e */ /* 0x000fe400000010ff */
[----:B------:R-:W-:Y:S02]  /*aed0*/  F2FP.BF16.F32.PACK_AB R54, RZ, R54 ;  /* 0x00000036ff36723e */ /* 0x000fe400000010ff */
[----:B------:R-:W-:Y:S02]  /*aee0*/  F2FP.BF16.F32.PACK_AB R55, RZ, R55 ;  /* 0x00000037ff37723e */ /* 0x000fe400000010ff */
[----:B------:R-:W-:Y:S02]  /*aef0*/  F2FP.BF16.F32.PACK_AB R24, RZ, R24 ;  /* 0x00000018ff18723e */ /* 0x000fe400000010ff */
[----:B------:R-:W-:Y:S01]  /*af00*/  F2FP.BF16.F32.PACK_AB R25, RZ, R25 ;  /* 0x00000019ff19723e */ /* 0x000fe200000010ff */
[----:B------:R1:W-:Y:S01]  /*af10*/  @P6 STG.E.U16 desc[UR46][R4.64+0x72], R149 ;  /* 0x0000729504006986 */ /* 0x0003e2000c10152e */
[----:B------:R-:W-:-:S02]  /*af20*/  ISETP.GT.AND P6, PT, R3, 0x8, P1 ;  /* 0x000000080300780c */ /* 0x000fc40000fc4270 */
[----:B------:R-:W-:Y:S01]  /*af30*/  F2FP.BF16.F32.PACK_AB R26, RZ, R26 ;  /* 0x0000001aff1a723e */ /* 0x000fe200000010ff */
[----:B------:R1:W-:Y:S01]  /*af40*/  @P4 STG.E.U16 desc[UR46][R6.64+0x72], R151 ;  /* 0x0000729706004986 */ /* 0x0003e2000c10152e */
[----:B------:R-:W-:Y:S02]  /*af50*/  F2FP.BF16.F32.PACK_AB R27, RZ, R27 ;  /* 0x0000001bff1b723e */ /* 0x000fe400000010ff */
[----:B------:R-:W-:Y:S02]  /*af60*/  F2FP.BF16.F32.PACK_AB R28, RZ, R28 ;  /* 0x0000001cff1c723e */ /* 0x000fe400000010ff */
[----:B------:R-:W-:Y:S02]  /*af70*/  F2FP.BF16.F32.PACK_AB R29, RZ, R29 ;  /* 0x0000001dff1d723e */ /* 0x000fe400000010ff */
[----:B------:R-:W-:Y:S02]  /*af80*/  F2FP.BF16.F32.PACK_AB R30, RZ, R30 ;  /* 0x0000001eff1e723e */ /* 0x000fe400000010ff */
[----:B------:R-:W-:Y:S01]  /*af90*/  F2FP.BF16.F32.PACK_AB R31, RZ, R31 ;  /* 0x0000001fff1f723e */ /* 0x000fe200000010ff */
[----:B------:R1:W-:Y:S01]  /*afa0*/  @P6 STG.E.U16 desc[UR46][R6.64+0x70], R150 ;  /* 0x0000709606006986 */ /* 0x0003e2000c10152e */
[----:B------:R-:W-:-:S02]  /*afb0*/  ISETP.NE.AND P6, PT, R12, RZ, PT ;  /* 0x000000ff0c00720c */ /* 0x000fc40003fc5270 */
[----:B------:R-:W-:Y:S02]  /*afc0*/  F2FP.BF16.F32.PACK_AB R32, RZ, R32 ;  /* 0x00000020ff20723e */ /* 0x000fe400000010ff */
[C---:B------:R-:W-:Y:S02]  /*afd0*/  ISETP.GT.AND P4, PT, R3.reuse, 0x80, P6 ;  /* 0x000000800300780c */ /* 0x040fe40003784270 */
[----:B------:R-:W-:Y:S02]  /*afe0*/  ISETP.GT.AND P6, PT, R3, 0x88, P6 ;  /* 0x000000880300780c */ /* 0x000fe400037c4270 */
[----:B------:R-:W-:Y:S02]  /*aff0*/  F2FP.BF16.F32.PACK_AB R33, RZ, R33 ;  /* 0x00000021ff21723e */ /* 0x000fe400000010ff */
[----:B------:R-:W-:Y:S02]  /*b000*/  F2FP.BF16.F32.PACK_AB R34, RZ, R34 ;  /* 0x00000022ff22723e */ /* 0x000fe400000010ff */
[----:B------:R-:W-:-:S02]  /*b010*/  F2FP.BF16.F32.PACK_AB R35, RZ, R35 ;  /* 0x00000023ff23723e */ /* 0x000fc400000010ff */
[----:B------:R-:W-:Y:S02]  /*b020*/  F2FP.BF16.F32.PACK_AB R36, RZ, R36 ;  /* 0x00000024ff24723e */ /* 0x000fe400000010ff */
[----:B------:R-:W-:Y:S01]  /*b030*/  F2FP.BF16.F32.PACK_AB R37, RZ, R37 ;  /* 0x00000025ff25723e */ /* 0x000fe200000010ff */
[----:B------:R1:W-:Y:S01]  /*b040*/  @P4 STG.E.U16 desc[UR46][R10.64+0x40], R120 ;  /* 0x000040780a004986 */ /* 0x0003e2000c10152e */
[C---:B------:R-:W-:Y:S02]  /*b050*/  ISETP.GT.AND P4, PT, R3.reuse, 0x80, P5 ;  /* 0x000000800300780c */ /* 0x040fe40002f84270 */
[----:B------:R-:W-:Y:S02]  /*b060*/  ISETP.GT.AND P5, PT, R3, 0x88, P5 ;  /* 0x000000880300780c */ /* 0x000fe40002fa4270 */
[----:B------:R-:W-:Y:S02]  /*b070*/  F2FP.BF16.F32.PACK_AB R38, RZ, R38 ;  /* 0x00000026ff26723e */ /* 0x000fe400000010ff */
[----:B------:R-:W-:-:S07]  /*b080*/  F2FP.BF16.F32.PACK_AB R39, RZ, R39 ;  /* 0x00000027ff27723e */ /* 0x000fce00000010ff */
[----:B------:R1:W-:Y:S01]  /*b090*/  @P4 STG.E.U16 desc[UR46][R10.64+0x42], R121 ;  /* 0x000042790a004986 */ /* 0x0003e2000c10152e */
[----:B------:R-:W-:-:S03]  /*b0a0*/  ISETP.NE.AND P4, PT, R13, RZ, PT ;  /* 0x000000ff0d00720c */ /* 0x000fc60003f85270 */
[----:B------:R1:W-:Y:S01]  /*b0b0*/  @P5 STG.E.U16 desc[UR46][R8.64+0x42], R123 ;  /* 0x0000427b08005986 */ /* 0x0003e2000c10152e */
[C---:B------:R-:W-:Y:S02]  /*b0c0*/  ISETP.GT.AND P5, PT, R3.reuse, 0x80, P4 ;  /* 0x000000800300780c */ /* 0x040fe400027a4270 */
[----:B------:R-:W-:Y:S01]  /*b0d0*/  ISETP.GT.AND P4, PT, R3, 0x88, P4 ;  /* 0x000000880300780c */ /* 0x000fe20002784270 */
[----:B------:R1:W-:Y:S01]  /*b0e0*/  @P6 STG.E.U16 desc[UR46][R8.64+0x40], R122 ;  /* 0x0000407a08006986 */ /* 0x0003e2000c10152e */
[----:B------:R-:W-:-:S09]  /*b0f0*/  ISETP.GT.AND P6, PT, R0, 0x39, PT ;  /* 0x000000390000780c */ /* 0x000fd20003fc4270 */
[----:B------:R1:W-:Y:S01]  /*b100*/  @P5 STG.E.U16 desc[UR46][R10.64+0x50], R124 ;  /* 0x0000507c0a005986 */ /* 0x0003e2000c10152e */
[C---:B------:R-:W-:Y:S02]  /*b110*/  ISETP.GT.AND P5, PT, R3.reuse, 0x80, P3 ;  /* 0x000000800300780c */ /* 0x040fe40001fa4270 */
[----:B------:R-:W-:-:S11]  /*b120*/  ISETP.GT.AND P3, PT, R3, 0x88, P3 ;  /* 0x000000880300780c */ /* 0x000fd60001f64270 */
[----:B------:R1:W-:Y:S01]  /*b130*/  @P5 STG.E.U16 desc[UR46][R10.64+0x52], R125 ;  /* 0x0000527d0a005986 */ /* 0x0003e2000c10152e */
[C---:B------:R-:W-:Y:S02]  /*b140*/  ISETP.GT.AND P5, PT, R3.reuse, 0x80, P0 ;  /* 0x000000800300780c */ /* 0x040fe400007a4270 */
[C---:B------:R-:W-:Y:S01]  /*b150*/  ISETP.GT.AND P0, PT, R3.reuse, 0x88, P0 ;  /* 0x000000880300780c */ /* 0x040fe20000704270 */
[----:B------:R1:W-:Y:S01]  /*b160*/  @P4 STG.E.U16 desc[UR46][R8.64+0x50], R126 ;  /* 0x0000507e08004986 */ /* 0x0003e2000c10152e */
[C---:B------:R-:W-:Y:S02]  /*b170*/  ISETP.GT.AND P4, PT, R3.reuse, 0x80, P2 ;  /* 0x000000800300780c */ /* 0x040fe40001784270 */
[C---:B------:R-:W-:Y:S01]  /*b180*/  ISETP.GT.AND P2, PT, R3.reuse, 0x88, P2 ;  /* 0x000000880300780c */ /* 0x040fe20001744270 */
[----:B------:R1:W-:Y:S01]  /*b190*/  @P3 STG.E.U16 desc[UR46][R8.64+0x52], R127 ;  /* 0x0000527f08003986 */ /* 0x0003e2000c10152e */
[C---:B------:R-:W-:Y:S02]  /*b1a0*/  ISETP.GT.AND P3, PT, R3.reuse, 0x80, P1 ;  /* 0x000000800300780c */ /* 0x040fe40000f64270 */
[----:B------:R-:W-:-:S03]  /*b1b0*/  ISETP.GT.AND P1, PT, R3, 0x88, P1 ;  /* 0x000000880300780c */ /* 0x000fc60000f24270 */
[----:B------:R1:W-:Y:S01]  /*b1c0*/  @P5 STG.E.U16 desc[UR46][R10.64+0x62], R129 ;  /* 0x000062810a005986 */ /* 0x0003e2000c10152e */
[----:B------:R-:W-:-:S03]  /*b1d0*/  ISETP.GT.AND P5, PT, R0, 0x41, PT ;  /* 0x000000410000780c */ /* 0x000fc60003fa4270 */
[----:B------:R1:W-:Y:S01]  /*b1e0*/  @P4 STG.E.U16 desc[UR46][R10.64+0x60], R128 ;  /* 0x000060800a004986 */ /* 0x0003e2000c10152e */
[C---:B------:R-:W-:Y:S02]  /*b1f0*/  ISETP.GT.AND P4, PT, R3.reuse, 0x80, P6 ;  /* 0x000000800300780c */ /* 0x040fe40003784270 */
[C---:B------:R-:W-:Y:S01]  /*b200*/  ISETP.GT.AND P6, PT, R0.reuse, 0x40, PT ;  /* 0x000000400000780c */ /* 0x040fe20003fc4270 */
[----:B------:R1:W-:Y:S01]  /*b210*/  @P2 STG.E.U16 desc[UR46][R8.64+0x60], R130 ;  /* 0x0000608208002986 */ /* 0x0003e2000c10152e */
[----:B------:R-:W-:Y:S02]  /*b220*/  ISETP.GT.AND P2, PT, R0, 0x39, PT ;  /* 0x000000390000780c */ /* 0x000fe40003f44270 */
[----:B------:R-:W-:Y:S01]  /*b230*/  P2R R12, PR, RZ, 0x40 ;  /* 0x00000040ff0c7803 */ /* 0x000fe20000000000 */
[----:B------:R1:W-:Y:S01]  /*b240*/  @P0 STG.E.U16 desc[UR46][R8.64+0x62], R131 ;  /* 0x0000628308000986 */ /* 0x0003e2000c10152e */
[C---:B------:R-:W-:Y:S02]  /*b250*/  ISETP.GT.AND P0, PT, R3.reuse, 0x88, P2 ;  /* 0x000000880300780c */ /* 0x040fe40001704270 */
[C---:B------:R-:W-:Y:S01]  /*b260*/  ISETP.GT.AND P2, PT, R3.reuse, RZ, P6 ;  /* 0x000000ff0300720c */ /* 0x040fe20003744270 */
[----:B------:R1:W-:Y:S01]  /*b270*/  @P3 STG.E.U16 desc[UR46][R10.64+0x70], R132 ;  /* 0x000070840a003986 */ /* 0x0003e2000c10152e */
[----:B------:R-:W-:-:S03]  /*b280*/  ISETP.GT.AND P3, PT, R3, RZ, P5 ;  /* 0x000000ff0300720c */ /* 0x000fc60002f64270 */
[----:B------:R1:W-:Y:S01]  /*b290*/  @P4 STG.E.U16 desc[UR46][R10.64+0x72], R133 ;  /* 0x000072850a004986 */ /* 0x0003e2000c10152e */
[----:B------:R-:W-:-:S03]  /*b2a0*/  ISETP.GT.AND P4, PT, R3, 0x8, P6 ;  /* 0x000000080300780c */ /* 0x000fc60003784270 */
[----:B------:R1:W-:Y:S01]  /*b2b0*/  @P1 STG.E.U16 desc[UR46][R8.64+0x70], R134 ;  /* 0x0000708608001986 */ /* 0x0003e2000c10152e */
[----:B------:R-:W-:-:S03]  /*b2c0*/  ISETP.GT.AND P1, PT, R3, 0x8, P5 ;  /* 0x000000080300780c */ /* 0x000fc60002f24270 */
[----:B------:R1:W-:Y:S04]  /*b2d0*/  @P0 STG.E.U16 desc[UR46][R8.64+0x72], R135 ;  /* 0x0000728708000986 */ /* 0x0003e8000c10152e */
[----:B------:R1:W-:Y:S04]  /*b2e0*/  @P2 STG.E.U16 desc[UR46][R4.64+0x80], R104 ;  /* 0x0000806804002986 */ /* 0x0003e8000c10152e */
[----:B------:R1:W-:Y:S01]  /*b2f0*/  @P3 STG.E.U16 desc[UR46][R4.64+0x82], R105 ;  /* 0x0000826904003986 */ /* 0x0003e2000c10152e */
[----:B------:R-:W-:-:S03]  /*b300*/  ISETP.GT.AND P3, PT, R0, 0x49, PT ;  /* 0x000000490000780c */ /* 0x000fc60003f64270 */
[----:B------:R1:W-:Y:S01]  /*b310*/  @P4 STG.E.U16 desc[UR46][R6.64+0x80], R106 ;  /* 0x0000806a06004986 */ /* 0x0003e2000c10152e */
[C---:B------:R-:W-:Y:S02]  /*b320*/  ISETP.GT.AND P4, PT, R0.reuse, 0x48, PT ;  /* 0x000000480000780c */ /* 0x040fe40003f84270 */
[C---:B------:R-:W-:Y:S01]  /*b330*/  ISETP.GT.AND P2, PT, R3.reuse, RZ, P3 ;  /* 0x000000ff0300720c */ /* 0x040fe20001f44270 */
[----:B------:R1:W-:Y:S01]  /*b340*/  @P1 STG.E.U16 desc[UR46][R6.64+0x82], R107 ;  /* 0x0000826b06001986 */ /* 0x0003e2000c10152e */
[C---:B------:R-:W-:Y:S02]  /*b350*/  ISETP.GT.AND P0, PT, R3.reuse, RZ, P4 ;  /* 0x000000ff0300720c */ /* 0x040fe40002704270 */
[----:B------:R-:W-:Y:S02]  /*b360*/  ISETP.GT.AND P1, PT, R3, 0x8, P4 ;  /* 0x000000080300780c */ /* 0x000fe40002724270 */
[----:B------:R-:W-:Y:S02]  /*b370*/  P2R R13, PR, RZ, 0x10 ;  /* 0x00000010ff0d7803 */ /* 0x000fe40000000000 */
[----:B------:R-:W-:-:S05]  /*b380*/  ISETP.GT.AND P4, PT, R0, 0x59, PT ;  /* 0x000000590000780c */ /* 0x000fca0003f84270 */
[----:B------:R1:W-:Y:S01]  /*b390*/  @P2 STG.E.U16 desc[UR46][R4.64+0x92], R109 ;  /* 0x0000926d04002986 */ /* 0x0003e2000c10152e */
[----:B------:R-:W-:-:S03]  /*b3a0*/  ISETP.GT.AND P2, PT, R0, 0x50, PT ;  /* 0x000000500000780c */ /* 0x000fc60003f44270 */
[----:B------:R1:W-:Y:S01]  /*b3b0*/  @P0 STG.E.U16 desc[UR46][R4.64+0x90], R108 ;  /* 0x0000906c04000986 */ /* 0x0003e2000c10152e */
[----:B------:R-:W-:-:S03]  /*b3c0*/  ISETP.GT.AND P0, PT, R3, 0x8, P3 ;  /* 0x000000080300780c */ /* 0x000fc60001f04270 */
[----:B------:R1:W-:Y:S01]  /*b3d0*/  @P1 STG.E.U16 desc[UR46][R6.64+0x90], R110 ;  /* 0x0000906e06001986 */ /* 0x0003e2000c10152e */
[----:B------:R-:W-:-:S09]  /*b3e0*/  ISETP.GT.AND P1, PT, R3, RZ, P2 ;  /* 0x000000ff0300720c */ /* 0x000fd20001724270 */
[----:B------:R1:W-:Y:S01]  /*b3f0*/  @P0 STG.E.U16 desc[UR46][R6.64+0x92], R111 ;  /* 0x0000926f06000986 */ /* 0x0003e2000c10152e */
[----:B------:R-:W-:-:S03]  /*b400*/  ISETP.GT.AND P0, PT, R0, 0x51, PT ;  /* 0x000000510000780c */ /* 0x000fc60003f04270 */
[----:B------:R1:W-:Y:S01]  /*b410*/  @P1 STG.E.U16 desc[UR46][R4.64+0xa0], R112 ;  /* 0x0000a07004001986 */ /* 0x0003e2000c10152e */
[----:B------:R-:W-:-:S13]  /*b420*/  ISETP.GT.AND P1, PT, R3, RZ, P0 ;  /* 0x000000ff0300720c */ /* 0x000fda0000724270 */
[----:B------:R1:W-:Y:S01]  /*b430*/  @P1 STG.E.U16 desc[UR46][R4.64+0xa2], R113 ;  /* 0x0000a27104001986 */ /* 0x0003e2000c10152e */
[----:B------:R-:W-:-:S13]  /*b440*/  ISETP.GT.AND P1, PT, R3, 0x8, P2 ;  /* 0x000000080300780c */ /* 0x000fda0001724270 */
[----:B------:R1:W-:Y:S01]  /*b450*/  @P1 STG.E.U16 desc[UR46][R6.64+0xa0], R114 ;  /* 0x0000a07206001986 */ /* 0x0003e2000c10152e */
[----:B------:R-:W-:-:S13]  /*b460*/  ISETP.GT.AND P1, PT, R3, 0x8, P0 ;  /* 0x000000080300780c */ /* 0x000fda0000724270 */
[----:B------:R1:W-:Y:S01]  /*b470*/  @P1 STG.E.U16 desc[UR46][R6.64+0xa2], R115 ;  /* 0x0000a27306001986 */ /* 0x0003e2000c10152e */
[----:B------:R-:W-:-:S04]  /*b480*/  ISETP.GT.AND P1, PT, R0, 0x58, PT ;  /* 0x000000580000780c */ /* 0x000fc80003f24270 */
[----:B------:R-:W-:-:S13]  /*b490*/  ISETP.GT.AND P6, PT, R3, RZ, P1 ;  /* 0x000000ff0300720c */ /* 0x000fda0000fc4270 */
[----:B------:R1:W-:Y:S01]  /*b4a0*/  @P6 STG.E.U16 desc[UR46][R4.64+0xb0], R116 ;  /* 0x0000b07404006986 */ /* 0x0003e2000c10152e */
[C---:B------:R-:W-:Y:S02]  /*b4b0*/  ISETP.GT.AND P6, PT, R3.reuse, RZ, P4 ;  /* 0x000000ff0300720c */ /* 0x040fe400027c4270 */
[----:B------:R-:W-:-:S11]  /*b4c0*/  ISETP.GT.AND P4, PT, R3, 0x8, P4 ;  /* 0x000000080300780c */ /* 0x000fd60002784270 */
[----:B------:R1:W-:Y:S01]  /*b4d0*/  @P6 STG.E.U16 desc[UR46][R4.64+0xb2], R117 ;  /* 0x0000b27504006986 */ /* 0x0003e2000c10152e */
[----:B------:R-:W-:-:S03]  /*b4e0*/  ISETP.GT.AND P6, PT, R3, 0x8, P1 ;  /* 0x000000080300780c */ /* 0x000fc60000fc4270 */
[----:B------:R1:W-:Y:S10]  /*b4f0*/  @P4 STG.E.U16 desc[UR46][R6.64+0xb2], R119 ;  /* 0x0000b27706004986 */ /* 0x0003f4000c10152e */
[----:B------:R1:W-:Y:S01]  /*b500*/  @P6 STG.E.U16 desc[UR46][R6.64+0xb0], R118 ;  /* 0x0000b07606006986 */ /* 0x0003e2000c10152e */
[----:B------:R-:W-:-:S04]  /*b510*/  ISETP.NE.AND P6, PT, R12, RZ, PT ;  /* 0x000000ff0c00720c */ /* 0x000fc80003fc5270 */
[C---:B------:R-:W-:Y:S02]  /*b520*/  ISETP.GT.AND P4, PT, R3.reuse, 0x80, P6 ;  /* 0x000000800300780c */ /* 0x040fe40003784270 */
[----:B------:R-:W-:-:S11]  /*b530*/  ISETP.GT.AND P6, PT, R3, 0x88, P6 ;  /* 0x000000880300780c */ /* 0x000fd600037c4270 */
[----:B------:R1:W-:Y:S01]  /*b540*/  @P4 STG.E.U16 desc[UR46][R10.64+0x80], R88 ;  /* 0x000080580a004986 */ /* 0x0003e2000c10152e */
[C---:B------:R-:W-:Y:S02]  /*b550*/  ISETP.GT.AND P4, PT, R3.reuse, 0x80, P5 ;  /* 0x000000800300780c */ /* 0x040fe40002f84270 */
[----:B------:R-:W-:-:S11]  /*b560*/  ISETP.GT.AND P5, PT, R3, 0x88, P5 ;  /* 0x000000880300780c */ /* 0x000fd60002fa4270 */
        /* <DEDUP_REMOVED lines=100> */
[----:B------:R-:W-:-:S03]  /*bbb0*/  ISETP.GT.AND P4, PT, R3, 0x80, P5 ;  /* 0x000000800300780c */ /* 0x000fc60002f84270 */
[----:B------:R1:W-:Y:S01]  /*bbc0*/  @P2 STG.E.U16 desc[UR46][R8.64+0xe0], R66 ;  /* 0x0000e04208002986 */ /* 0x0003e2000c10152e */
[----:B------:R-:W-:-:S03]  /*bbd0*/  ISETP.GT.AND P2, PT, R3, RZ, P6 ;  /* 0x000000ff0300720c */ /* 0x000fc60003744270 */
[----:B------:R1:W-:Y:S01]  /*bbe0*/  @P0 STG.E.U16 desc[UR46][R8.64+0xe2], R67 ;  /* 0x0000e24308000986 */ /* 0x0003e2000c10152e */
[----:B------:R-:W-:-:S03]  /*bbf0*/  ISETP.GT.AND P0, PT, R0, 0x81, PT ;  /* 0x000000810000780c */ /* 0x000fc60003f04270 */
[----:B------:R1:W-:Y:S01]  /*bc00*/  @P3 STG.E.U16 desc[UR46][R10.64+0xf0], R68 ;  /* 0x0000f0440a003986 */ /* 0x0003e2000c10152e */
[----:B------:R-:W-:-:S03]  /*bc10*/  ISETP.GT.AND P3, PT, R3, 0x8, P0 ;  /* 0x000000080300780c */ /* 0x000fc60000764270 */
[----:B------:R1:W-:Y:S01]  /*bc20*/  @P4 STG.E.U16 desc[UR46][R10.64+0xf2], R69 ;  /* 0x0000f2450a004986 */ /* 0x0003e2000c10152e */
[----:B------:R-:W-:-:S03]  /*bc30*/  ISETP.GT.AND P4, PT, R3, RZ, P0 ;  /* 0x000000ff0300720c */ /* 0x000fc60000784270 */
[----:B------:R1:W-:Y:S01]  /*bc40*/  @P1 STG.E.U16 desc[UR46][R8.64+0xf0], R70 ;  /* 0x0000f04608001986 */ /* 0x0003e2000c10152e */
[C---:B------:R-:W-:Y:S02]  /*bc50*/  ISETP.GT.AND P1, PT, R3.reuse, 0x88, P5 ;  /* 0x000000880300780c */ /* 0x040fe40002f24270 */
[----:B------:R-:W-:-:S11]  /*bc60*/  ISETP.GT.AND P5, PT, R3, 0x8, P6 ;  /* 0x000000080300780c */ /* 0x000fd600037a4270 */
[----:B------:R1:W-:Y:S01]  /*bc70*/  @P1 STG.E.U16 desc[UR46][R8.64+0xf2], R71 ;  /* 0x0000f24708001986 */ /* 0x0003e2000c10152e */
[----:B------:R-:W-:-:S03]  /*bc80*/  ISETP.GT.AND P1, PT, R0, 0x88, PT ;  /* 0x000000880000780c */ /* 0x000fc60003f24270 */
[----:B------:R1:W-:Y:S01]  /*bc90*/  @P2 STG.E.U16 desc[UR46][R4.64+0x100], R40 ;  /* 0x0001002804002986 */ /* 0x0003e2000c10152e */
[----:B------:R-:W-:Y:S02]  /*bca0*/  ISETP.GT.AND P2, PT, R0, 0x89, PT ;  /* 0x000000890000780c */ /* 0x000fe40003f44270 */
[----:B------:R-:W-:Y:S01]  /*bcb0*/  P2R R13, PR, RZ, 0x2 ;  /* 0x00000002ff0d7803 */ /* 0x000fe20000000000 */
[----:B------:R1:W-:Y:S01]  /*bcc0*/  @P4 STG.E.U16 desc[UR46][R4.64+0x102], R41 ;  /* 0x0001022904004986 */ /* 0x0003e2000c10152e */
[C---:B------:R-:W-:Y:S02]  /*bcd0*/  ISETP.GT.AND P4, PT, R3.reuse, RZ, P1 ;  /* 0x000000ff0300720c */ /* 0x040fe40000f84270 */
[----:B------:R-:W-:Y:S01]  /*bce0*/  P2R R12, PR, RZ, 0x4 ;  /* 0x00000004ff0c7803 */ /* 0x000fe20000000000 */
[----:B------:R1:W-:Y:S01]  /*bcf0*/  @P3 STG.E.U16 desc[UR46][R6.64+0x102], R43 ;  /* 0x0001022b06003986 */ /* 0x0003e2000c10152e */
[----:B------:R-:W-:-:S03]  /*bd00*/  ISETP.GT.AND P3, PT, R3, RZ, P2 ;  /* 0x000000ff0300720c */ /* 0x000fc60001764270 */
[----:B------:R1:W-:Y:S01]  /*bd10*/  @P5 STG.E.U16 desc[UR46][R6.64+0x100], R42 ;  /* 0x0001002a06005986 */ /* 0x0003e2000c10152e */
[----:B------:R-:W-:-:S05]  /*bd20*/  ISETP.GT.AND P5, PT, R3, 0x8, P1 ;  /* 0x000000080300780c */ /* 0x000fca0000fa4270 */
[----:B------:R1:W-:Y:S01]  /*bd30*/  @P4 STG.E.U16 desc[UR46][R4.64+0x110], R44 ;  /* 0x0001102c04004986 */ /* 0x0003e2000c10152e */
[----:B------:R-:W-:-:S03]  /*bd40*/  ISETP.GT.AND P4, PT, R3, 0x8, P2 ;  /* 0x000000080300780c */ /* 0x000fc60001784270 */
[----:B------:R1:W-:Y:S01]  /*bd50*/  @P3 STG.E.U16 desc[UR46][R4.64+0x112], R45 ;  /* 0x0001122d04003986 */ /* 0x0003e2000c10152e */
[----:B------:R-:W-:-:S03]  /*bd60*/  ISETP.GT.AND P3, PT, R0, 0x90, PT ;  /* 0x000000900000780c */ /* 0x000fc60003f64270 */
[----:B------:R1:W-:Y:S01]  /*bd70*/  @P5 STG.E.U16 desc[UR46][R6.64+0x110], R46 ;  /* 0x0001102e06005986 */ /* 0x0003e2000c10152e */
[----:B------:R-:W-:-:S05]  /*bd80*/  ISETP.GT.AND P5, PT, R3, RZ, P3 ;  /* 0x000000ff0300720c */ /* 0x000fca0001fa4270 */
[----:B------:R1:W-:Y:S01]  /*bd90*/  @P4 STG.E.U16 desc[UR46][R6.64+0x112], R47 ;  /* 0x0001122f06004986 */ /* 0x0003e2000c10152e */
[----:B------:R-:W-:-:S07]  /*bda0*/  ISETP.GT.AND P4, PT, R0, 0x91, PT ;  /* 0x000000910000780c */ /* 0x000fce0003f84270 */
        /* <DEDUP_REMOVED lines=10> */
[----:B------:R-:W-:-:S04]  /*be50*/  ISETP.GT.AND P6, PT, R0, 0x99, PT ;  /* 0x000000990000780c */ /* 0x000fc80003fc4270 */
[----:B------:R-:W-:-:S13]  /*be60*/  ISETP.GT.AND P1, PT, R3, RZ, P6 ;  /* 0x000000ff0300720c */ /* 0x000fda0003724270 */
[----:B------:R1:W-:Y:S01]  /*be70*/  @P1 STG.E.U16 desc[UR46][R4.64+0x132], R53 ;  /* 0x0001323504001986 */ /* 0x0003e2000c10152e */
[----:B------:R-:W-:-:S13]  /*be80*/  ISETP.GT.AND P1, PT, R3, 0x8, P5 ;  /* 0x000000080300780c */ /* 0x000fda0002f24270 */
[----:B------:R1:W-:Y:S01]  /*be90*/  @P1 STG.E.U16 desc[UR46][R6.64+0x130], R54 ;  /* 0x0001303606001986 */ /* 0x0003e2000c10152e */
[----:B------:R-:W-:-:S13]  /*bea0*/  ISETP.GT.AND P1, PT, R3, 0x8, P6 ;  /* 0x000000080300780c */ /* 0x000fda0003724270 */
[----:B------:R1:W-:Y:S01]  /*beb0*/  @P1 STG.E.U16 desc[UR46][R6.64+0x132], R55 ;  /* 0x0001323706001986 */ /* 0x0003e2000c10152e */
[----:B------:R-:W-:-:S04]  /*bec0*/  ISETP.GT.AND P1, PT, R0, 0x80, PT ;  /* 0x000000800000780c */ /* 0x000fc80003f24270 */
        /* <DEDUP_REMOVED lines=8> */
[----:B------:R-:W-:-:S03]  /*bf50*/  ISETP.NE.AND P1, PT, R13, RZ, PT ;  /* 0x000000ff0d00720c */ /* 0x000fc60003f25270 */
[----:B------:R1:W-:Y:S01]  /*bf60*/  @P0 STG.E.U16 desc[UR46][R8.64+0x102], R27 ;  /* 0x0001021b08000986 */ /* 0x0003e2000c10152e */
[C---:B------:R-:W-:Y:S02]  /*bf70*/  ISETP.GT.AND P0, PT, R3.reuse, 0x80, P1 ;  /* 0x000000800300780c */ /* 0x040fe40000f04270 */
[----:B------:R-:W-:-:S11]  /*bf80*/  ISETP.GT.AND P1, PT, R3, 0x88, P1 ;  /* 0x000000880300780c */ /* 0x000fd60000f24270 */
        /* <DEDUP_REMOVED lines=13> */
[C---:B------:R-:W-:Y:S02]  /*c060*/  ISETP.GT.AND P0, PT, R3.reuse, 0x80, P6 ;  /* 0x000000800300780c */ /* 0x040fe40003704270 */
[----:B------:R-:W-:Y:S01]  /*c070*/  ISETP.GT.AND P6, PT, R3, 0x88, P6 ;  /* 0x000000880300780c */ /* 0x000fe200037c4270 */
[----:B------:R1:W-:Y:S04]  /*c080*/  @P1 STG.E.U16 desc[UR46][R10.64+0x122], R33 ;  /* 0x000122210a001986 */ /* 0x0003e8000c10152e */
[----:B------:R1:W-:Y:S04]  /*c090*/  @P3 STG.E.U16 desc[UR46][R8.64+0x120], R34 ;  /* 0x0001202208003986 */ /* 0x0003e8000c10152e */
[----:B------:R1:W-:Y:S04]  /*c0a0*/  @P4 STG.E.U16 desc[UR46][R8.64+0x122], R35 ;  /* 0x0001222308004986 */ /* 0x0003e8000c10152e */
[----:B------:R1:W-:Y:S04]  /*c0b0*/  @P2 STG.E.U16 desc[UR46][R10.64+0x130], R36 ;  /* 0x000130240a002986 */ /* 0x0003e8000c10152e */
[----:B------:R1:W-:Y:S04]  /*c0c0*/  @P0 STG.E.U16 desc[UR46][R10.64+0x132], R37 ;  /* 0x000132250a000986 */ /* 0x0003e8000c10152e */
[----:B------:R1:W-:Y:S04]  /*c0d0*/  @P5 STG.E.U16 desc[UR46][R8.64+0x130], R38 ;  /* 0x0001302608005986 */ /* 0x0003e8000c10152e */
[----:B------:R1:W-:Y:S02]  /*c0e0*/  @P6 STG.E.U16 desc[UR46][R8.64+0x132], R39 ;  /* 0x0001322708006986 */ /* 0x0003e4000c10152e */
.L_x_345:
[----:B------:R-:W-:Y:S05]  /*c0f0*/  BSYNC B0 ;  /* 0x0000000000007941 */ /* 0x000fea0003800000 */
.L_x_29:
[----:B------:R-:W-:Y:S01]  /*c100*/  ULDC UR4, c[0x0][0xc] ;  /* 0x0000030000047ab9 */ /* 0x000fe20000000800 */
[----:B------:R-:W-:Y:S01]  /*c110*/  ULDC UR5, c[0x0][0x10] ;  /* 0x0000040000057ab9 */ /* 0x000fe20000000800 */
[----:B------:R-:W2:Y:S01]  /*c120*/  LDC R3, c[0x0][0x14] ;  /* 0x00000500ff037b82 */ /* 0x000ea20000000800 */
[----:B------:R-:W-:Y:S01]  /*c130*/  UIMAD.WIDE.U32 UR4, UR4, UR5, URZ ;  /* 0x00000005040472a5 */ /* 0x000fe2000f8e003f */
[----:B0-----:R-:W-:Y:S01]  /*c140*/  PRMT R0, RZ, 0x7610, R0 ;  /* 0x00007610ff007816 */ /* 0x001fe20000000000 */
[----:B------:R-:W-:Y:S01]  /*c150*/  UMOV UR40, 0xffffffff ;  /* 0xffffffff00287882 */ /* 0x000fe20000000000 */
[----:B------:R-:W-:-:S03]  /*c160*/  UMOV UR41, 0xffffffff ;  /* 0xffffffff00297882 */ /* 0x000fc60000000000 */
[----:B--2---:R-:W-:-:S04]  /*c170*/  IMAD.WIDE.U32 R16, R3, UR4, R16 ;  /* 0x0000000403107c25 */ /* 0x004fc8000f8e0010 */
[----:B------:R-:W-:Y:S01]  /*c180*/  IMAD R3, R3, UR5, RZ ;  /* 0x0000000503037c24 */ /* 0x000fe2000f8e02ff */
[----:B------:R-:W-:Y:S02]  /*c190*/  ULDC.64 UR4, c[0x0][0x650] ;  /* 0x0001940000047ab9 */ /* 0x000fe40000000a00 */
[----:B------:R-:W-:Y:S01]  /*c1a0*/  ISETP.GE.U32.AND P0, PT, R16, UR4, PT ;  /* 0x0000000410007c0c */ /* 0x000fe2000bf06070 */
[----:B------:R-:W-:-:S05]  /*c1b0*/  IMAD.IADD R17, R17, 0x1, R3 ;  /* 0x0000000111117824 */ /* 0x000fca00078e0203 */
[----:B------:R-:W-:-:S13]  /*c1c0*/  ISETP.GE.U32.AND.EX P0, PT, R17, UR5, PT, P0 ;  /* 0x0000000511007c0c */ /* 0x000fda000bf06100 */
[----:B------:R-:W-:Y:S05]  /*c1d0*/  @P0 BRA `(.L_x_346) ;  /* 0x0000000400880947 */ /* 0x000fea0003800000 */
[----:B------:R-:W0:Y:S01]  /*c1e0*/  S2UR UR6, SR_CTAID.X ;  /* 0x00000000000679c3 */ /* 0x000e220000002500 */
[----:B------:R-:W-:Y:S01]  /*c1f0*/  ULDC.64 UR12, c[0x0][0x628] ;  /* 0x00018a00000c7ab9 */ /* 0x000fe20000000a00 */
[----:B------:R-:W-:Y:S01]  /*c200*/  ULDC UR4, c[0x0][0x150] ;  /* 0x0000540000047ab9 */ /* 0x000fe20000000800 */
[----:B------:R-:W-:Y:S01]  /*c210*/  ISETP.NE.U32.AND P0, PT, RZ, UR12, PT ;  /* 0x0000000cff007c0c */ /* 0x000fe2000bf05070 */
[----:B------:R-:W-:Y:S01]  /*c220*/  ULDC UR15, c[0x0][0x630] ;  /* 0x00018c00000f7ab9 */ /* 0x000fe20000000800 */
[C---:B------:R-:W-:Y:S01]  /*c230*/  R2UR UR16, R16.reuse ;  /* 0x00000000101072ca */ /* 0x040fe200000e0000 */
[----:B------:R-:W-:Y:S01]  /*c240*/  ULDC UR18, c[0x0][0x154] ;  /* 0x0000550000127ab9 */ /* 0x000fe20000000800 */
[----:B------:R-:W-:Y:S01]  /*c250*/  ISETP.NE.AND.EX P0, PT, RZ, UR13, PT, P0 ;  /* 0x0000000dff007c0c */ /* 0x000fe2000bf05300 */
[----:B------:R-:W2:Y:S01]  /*c260*/  S2UR UR19, SR_CTAID.Y ;  /* 0x00000000001379c3 */ /* 0x000ea20000002600 */
[----:B------:R-:W-:Y:S02]  /*c270*/  R2UR UR17, R17 ;  /* 0x00000000111172ca */ /* 0x000fe400000e0000 */
[----:B------:R-:W-:-:S02]  /*c280*/  R2UR UR10, R16 ;  /* 0x00000000100a72ca */ /* 0x000fc400000e0000 */
[----:B------:R-:W-:Y:S02]  /*c290*/  R2UR UR11, R17 ;  /* 0x00000000110b72ca */ /* 0x000fe400000e0000 */
[----:B0-----:R-:W-:-:S05]  /*c2a0*/  I2FP.F32.U32 R0, UR6 ;  /* 0x0000000600007c45 */ /* 0x001fca0008201000 */
[----:B------:R-:W-:-:S04]  /*c2b0*/  FMUL R0, R0, UR4 ;  /* 0x0000000400007c20 */ /* 0x000fc80008400000 */
[----:B------:R0:W0:Y:S01]  /*c2c0*/  F2I.U32.TRUNC.NTZ R3, R0 ;  /* 0x0000000000037305 */ /* 0x000022000020f000 */
[----:B--2---:R-:W-:Y:S05]  /*c2d0*/  @!P0 BRA `(.L_x_347) ;  /* 0x0000000000308947 */ /* 0x004fea0003800000 */
        /* <DEDUP_REMOVED lines=12> */
.L_x_347:
[----:B------:R-:W-:Y:S01]  /*c3a0*/  USHF.R.U64 UR41, UR10, UR15, UR11 ;  /* 0x0000000f0a297299 */ /* 0x000fe2000800120b */
[----:B0-----:R-:W-:Y:S01]  /*c3b0*/  I2FP.F32.U32 R0, UR19 ;  /* 0x0000001300007c45 */ /* 0x001fe20008201000 */
[----:B------:R-:W-:Y:S01]  /*c3c0*/  USHF.R.U32.HI UR4, URZ, UR15, UR11 ;  /* 0x0000000f3f047299 */ /* 0x000fe2000801160b */
[----:B------:R-:W-:Y:S01]  /*c3d0*/  R2UR UR14, R3 ;  /* 0x00000000030e72ca */ /* 0x000fe200000e0000 */
        /* <DEDUP_REMOVED lines=11> */
[----:B------:R-:W-:Y:S02]  /*c490*/  ULDC UR21, c[0x0][0x658] ;  /* 0x0001960000157ab9 */ /* 0x000fe40000000800 */
[----:B------:R-:W-:Y:S01]  /*c4a0*/  UIADD3 UR9, UR11, UR9, URZ ;  /* 0x000000090b097290 */ /* 0x000fe2000fffe03f */
[----:B------:R-:W-:Y:S01]  /*c4b0*/  UMOV UR16, 0xffffffff ;  /* 0xffffffff00107882 */ /* 0x000fe20000000000 */
[----:B------:R-:W-:Y:S01]  /*c4c0*/  ULDC.64 UR4, c[0x0][0x640] ;  /* 0x0001900000047ab9 */ /* 0x000fe20000000a00 */
[----:B------:R-:W-:Y:S01]  /*c4d0*/  USHF.L.U32 UR16, UR16, UR21, URZ ;  /* 0x0000001510107299 */ /* 0x000fe2000800063f */
[----:B------:R-:W-:Y:S01]  /*c4e0*/  ISETP.NE.U32.AND P0, PT, RZ, UR4, PT ;  /* 0x00000004ff007c0c */ /* 0x000fe2000bf05070 */
[----:B------:R-:W-:-:S02]  /*c4f0*/  USHF.R.U64 UR17, UR10, UR12, UR9 ;  /* 0x0000000c0a117299 */ /* 0x000fc40008001209 */
[----:B------:R-:W-:Y:S01]  /*c500*/  USHF.R.U32.HI UR9, URZ, UR12, UR9 ;  /* 0x0000000c3f097299 */ /* 0x000fe20008011609 */
[----:B0-----:R-:W-:Y:S01]  /*c510*/  R2UR UR15, R0 ;  /* 0x00000000000f72ca */ /* 0x001fe200000e0000 */
[----:B------:R-:W-:Y:S01]  /*c520*/  ULDC UR18, c[0x0][0x608] ;  /* 0x0001820000127ab9 */ /* 0x000fe20000000800 */
[----:B------:R-:W-:Y:S01]  /*c530*/  ULOP3.LUT UR45, URZ, UR16, URZ, 0x33, !UPT ;  /* 0x000000103f2d7292 */ /* 0x000fe2000f8e333f */
[----:B------:R-:W-:Y:S01]  /*c540*/  ISETP.NE.AND.EX P0, PT, RZ, UR5, PT, P0 ;  /* 0x00000005ff007c0c */ /* 0x000fe2000bf05300 */
[----:B------:R-:W-:Y:S02]  /*c550*/  USHF.R.U64 UR16, UR17, UR18, UR9 ;  /* 0x0000001211107299 */ /* 0x000fe40008001209 */
[----:B------:R-:W-:Y:S02]  /*c560*/  USHF.R.U32.HI UR9, URZ, UR18, UR9 ;  /* 0x000000123f097299 */ /* 0x000fe40008011609 */
[----:B------:R-:W-:Y:S02]  /*c570*/  UIADD3 UR14, -UR14, URZ, URZ ;  /* 0x0000003f0e0e7290 */ /* 0x000fe4000fffe13f */
[----:B------:R-:W-:Y:S01]  /*c580*/  USHF.R.U64 UR18, UR16, UR21, UR9 ;  /* 0x0000001510127299 */ /* 0x000fe20008001209 */
[----:B------:R-:W-:Y:S01]  /*c590*/  UMOV UR20, 0x1 ;  /* 0x0000000100147882 */ /* 0x000fe20000000000 */
[----:B------:R-:W-:Y:S01]  /*c5a0*/  ULDC UR13, c[0x0][0x144] ;  /* 0x00005100000d7ab9 */ /* 0x000fe20000000800 */
[----:B------:R-:W-:Y:S01]  /*c5b0*/  ULDC UR7, c[0x0][0x600] ;  /* 0x0001800000077ab9 */ /* 0x000fe20000000800 */
[----:B------:R-:W-:-:S02]  /*c5c0*/  USHF.L.U32 UR24, UR20, UR21, URZ ;  /* 0x0000001514187299 */ /* 0x000fc4000800063f */
[----:B------:R-:W-:Y:S02]  /*c5d0*/  USHF.R.U32.HI UR9, URZ, UR21, UR9 ;  /* 0x000000153f097299 */ /* 0x000fe40008011609 */
[----:B------:R-:W-:Y:S02]  /*c5e0*/  UIMAD UR21, UR13, UR14, UR6 ;  /* 0x0000000e0d1572a4 */ /* 0x000fe4000f8e0206 */
[----:B------:R-:W-:Y:S02]  /*c5f0*/  UIADD3 UR8, UR7, -0x1, URZ ;  /* 0xffffffff07087890 */ /* 0x000fe4000fffe03f */
[----:B------:R-:W-:Y:S01]  /*c600*/  UIADD3 UR20, -UR15, URZ, URZ ;  /* 0x0000003f0f147290 */ /* 0x000fe2000fffe13f */
        /* <DEDUP_REMOVED lines=17> */
.L_x_348:
[----:B------:R-:W-:Y:S01]  /*c720*/  UISETP.NE.AND UP0, UPT, UR39, URZ, UPT ;  /* 0x0000003f2700728c */ /* 0x000fe2000bf05270 */
[----:B------:R-:W-:Y:S01]  /*c730*/  IMAD.MOV.U32 R0, RZ, RZ, 0x1 ;  /* 0x00000001ff007424 */ /* 0x000fe200078e00ff */
[----:B------:R-:W-:Y:S02]  /*c740*/  USHF.R.U64 UR4, UR6, UR22, UR9 ;  /* 0x0000001606047299 */ /* 0x000fe40008001209 */
[----:B------:R-:W-:Y:S02]  /*c750*/  ULOP3.LUT UR45, UR16, UR45, URZ, 0xc0, !UPT ;  /* 0x0000002d102d7292 */ /* 0x000fe4000f8ec03f */
[----:B------:R-:W-:Y:S02]  /*c760*/  UIADD3 UR5, -UR4, URZ, URZ ;  /* 0x0000003f04057290 */ /* 0x000fe4000fffe13f */
[----:B------:R-:W-:Y:S02]  /*c770*/  UIMAD UR45, UR24, UR4, UR45 ;  /* 0x00000004182d72a4 */ /* 0x000fe4000f8e022d */
[----:B------:R-:W-:-:S02]  /*c780*/  ULOP3.LUT UR8, UR17, UR8, URZ, 0xc0, !UPT ;  /* 0x0000000811087292 */ /* 0x000fc4000f8ec03f */
[----:B------:R-:W-:Y:S02]  /*c790*/  @UP0 UIMAD UR21, UR25, UR20, UR19 ;  /* 0x00000014191502a4 */ /* 0x000fe4000f8e0213 */
[----:B------:R-:W-:-:S03]  /*c7a0*/  UIMAD UR4, UR5, UR23, UR18 ;  /* 0x00000017050472a4 */ /* 0x000fc6000f8e0212 */
[----:B------:R-:W-:Y:S01]  /*c7b0*/  ULDC UR5, c[0x0][0x610] ;  /* 0x0001840000057ab9 */ /* 0x000fe20000000800 */
[----:B------:R-:W-:Y:S02]  /*c7c0*/  UIMAD UR4, UR4, UR7, UR8 ;  /* 0x00000007040472a4 */ /* 0x000fe4000f8e0208 */
[----:B------:R-:W-:-:S04]  /*c7d0*/  UIMAD UR45, UR45, UR5, UR21 ;  /* 0x000000052d2d72a4 */ /* 0x000fc8000f8e0215 */
[----:B------:R-:W-:Y:S02]  /*c7e0*/  USEL UR40, UR4, UR45, !UP0 ;  /* 0x0000002d04287287 */ /* 0x000fe4000c000000 */
[----:B------:R-:W-:-:S12]  /*c7f0*/  USEL UR45, UR45, UR4, !UP0 ;  /* 0x000000042d2d7287 */ /* 0x000fd8000c000000 */
.L_x_346:
[----:B------:R-:W-:-:S13]  /*c800*/  LOP3.LUT P0, RZ, R0, 0xff, RZ, 0xc0, !PT ;  /* 0x000000ff00ff7812 */ /* 0x000fda000780c0ff */
[----:B------:R-:W-:Y:S05]  /*c810*/  @P0 BRA `(.L_x_349) ;  /* 0xffffff4800a40947 */ /* 0x000fea000383ffff */
[----:B------:R-:W-:Y:S05]  /*c820*/  EXIT ;  /* 0x000000000000794d */ /* 0x000fea0003800000 */
.L_x_4:
[----:B------:R-:W-:Y:S01]  /*c830*/  ULDC.64 UR8, c[0x0][0x650] ;  /* 0x0001940000087ab9 */ /* 0x000fe20000000a00 */
[----:B------:R-:W-:Y:S01]  /*c840*/  PRMT R0, RZ, 0x7610, R0 ;  /* 0x00007610ff007816 */ /* 0x000fe20000000000 */
[----:B------:R-:W-:Y:S01]  /*c850*/  IMAD.MOV.U32 R3, RZ, RZ, -0x1 ;  /* 0xffffffffff037424 */ /* 0x000fe200078e00ff */
[----:B------:R-:W-:Y:S01]  /*c860*/  ISETP.GE.U32.AND P0, PT, R16, UR8, PT ;  /* 0x0000000810007c0c */ /* 0x000fe2000bf06070 */
[----:B------:R-:W-:Y:S02]  /*c870*/  IMAD.MOV.U32 R4, RZ, RZ, -0x1 ;  /* 0xffffffffff047424 */ /* 0x000fe400078e00ff */
[----:B------:R-:W-:Y:S01]  /*c880*/  IMAD.MOV.U32 R11, RZ, RZ, -0x1 ;  /* 0xffffffffff0b7424 */ /* 0x000fe200078e00ff */
[----:B------:R-:W-:-:S13]  /*c890*/  ISETP.GE.U32.AND.EX P0, PT, R17, UR9, PT, P0 ;  /* 0x0000000911007c0c */ /* 0x000fda000bf06100 */
[----:B------:R-:W-:Y:S05]  /*c8a0*/  @P0 BRA `(.L_x_350) ;  /* 0x00000004008c0947 */ /* 0x000fea0003800000 */
[----:B------:R-:W-:Y:S01]  /*c8b0*/  I2FP.F32.U32 R0, UR4 ;  /* 0x0000000400007c45 */ /* 0x000fe20008201000 */
[----:B0-----:R-:W-:Y:S01]  /*c8c0*/  ULDC.64 UR16, c[0x0][0x628] ;  /* 0x00018a0000107ab9 */ /* 0x001fe20000000a00 */
        /* <DEDUP_REMOVED lines=24> */
.L_x_351:
        /* <DEDUP_REMOVED lines=24> */
[----:B------:R-:W-:Y:S01]  /*cbd0*/  UMOV UR19, 0x1 ;  /* 0x0000000100137882 */ /* 0x000fe20000000000 */
[----:B------:R-:W-:Y:S01]  /*cbe0*/  ULDC UR20, c[0x0][0x608] ;  /* 0x0001820000147ab9 */ /* 0x000fe20000000800 */
[----:B------:R-:W-:Y:S01]  /*cbf0*/  USHF.L.U32 UR26, UR19, UR23, URZ ;  /* 0x00000017131a7299 */ /* 0x000fe2000800063f */
[----:B------:R-:W-:Y:S01]  /*cc00*/  ISETP.NE.AND.EX P0, PT, RZ, UR9, PT, P0 ;  /* 0x00000009ff007c0c */ /* 0x000fe2000bf05300 */
[----:B------:R-:W-:Y:S02]  /*cc10*/  USHF.R.U64 UR19, UR18, UR20, UR11 ;  /* 0x0000001412137299 */ /* 0x000fe4000800120b */
[----:B------:R-:W-:Y:S02]  /*cc20*/  USHF.R.U32.HI UR11, URZ, UR20, UR11 ;  /* 0x000000143f0b7299 */ /* 0x000fe4000801160b */
[----:B------:R-:W-:-:S02]  /*cc30*/  UIADD3 UR15, -UR15, URZ, URZ ;  /* 0x0000003f0f0f7290 */ /* 0x000fc4000fffe13f */
[----:B------:R-:W-:Y:S01]  /*cc40*/  USHF.R.U64 UR20, UR19, UR23, UR11 ;  /* 0x0000001713147299 */ /* 0x000fe2000800120b */
[----:B------:R-:W-:Y:S01]  /*cc50*/  ULDC UR16, c[0x0][0x144] ;  /* 0x0000510000107ab9 */ /* 0x000fe20000000800 */
[----:B------:R-:W-:Y:S01]  /*cc60*/  ULDC UR6, c[0x0][0x600] ;  /* 0x0001800000067ab9 */ /* 0x000fe20000000800 */
[----:B------:R-:W-:Y:S02]  /*cc70*/  USHF.R.U32.HI UR11, URZ, UR23, UR11 ;  /* 0x000000173f0b7299 */ /* 0x000fe4000801160b */
[----:B------:R-:W-:Y:S02]  /*cc80*/  UIMAD UR23, UR16, UR15, UR4 ;  /* 0x0000000f101772a4 */ /* 0x000fe4000f8e0204 */
[----:B------:R-:W-:Y:S02]  /*cc90*/  UIADD3 UR22, UR6, -0x1, URZ ;  /* 0xffffffff06167890 */ /* 0x000fe4000fffe03f */
[----:B------:R-:W-:Y:S02]  /*cca0*/  ULOP3.LUT UR27, URZ, UR13, URZ, 0x33, !UPT ;  /* 0x0000000d3f1b7292 */ /* 0x000fe4000f8e333f */
        /* <DEDUP_REMOVED lines=18> */
.L_x_352:
[----:B------:R-:W-:Y:S01]  /*cdd0*/  UISETP.NE.AND UP0, UPT, UR39, URZ, UPT ;  /* 0x0000003f2700728c */ /* 0x000fe2000bf05270 */
[----:B------:R-:W-:Y:S01]  /*cde0*/  IMAD.MOV.U32 R0, RZ, RZ, 0x1 ;  /* 0x00000001ff007424 */ /* 0x000fe200078e00ff */
[----:B------:R-:W-:Y:S01]  /*cdf0*/  USHF.R.U64 UR8, UR4, UR24, UR11 ;  /* 0x0000001804087299 */ /* 0x000fe2000800120b */
[----:B------:R-:W-:Y:S01]  /*ce00*/  IMAD.U32 R11, RZ, RZ, UR5 ;  /* 0x00000005ff0b7e24 */ /* 0x000fe2000f8e00ff */
[----:B------:R-:W-:Y:S02]  /*ce10*/  ULOP3.LUT UR4, UR19, UR27, URZ, 0xc0, !UPT ;  /* 0x0000001b13047292 */ /* 0x000fe4000f8ec03f */
[----:B------:R-:W-:Y:S02]  /*ce20*/  ULOP3.LUT UR18, UR18, UR22, URZ, 0xc0, !UPT ;  /* 0x0000001612127292 */ /* 0x000fe4000f8ec03f */
[----:B------:R-:W-:-:S03]  /*ce30*/  UIMAD UR4, UR26, UR8, UR4 ;  /* 0x000000081a0472a4 */ /* 0x000fc6000f8e0204 */
[----:B------:R-:W-:Y:S02]  /*ce40*/  @UP0 UIMAD UR23, UR28, UR21, UR7 ;  /* 0x000000151c1702a4 */ /* 0x000fe4000f8e0207 */
[----:B------:R-:W-:-:S03]  /*ce50*/  UIADD3 UR7, -UR8, URZ, URZ ;  /* 0x0000003f08077290 */ /* 0x000fc6000fffe13f */
[----:B------:R-:W-:Y:S01]  /*ce60*/  ULDC UR8, c[0x0][0x610] ;  /* 0x0001840000087ab9 */ /* 0x000fe20000000800 */
[----:B------:R-:W-:Y:S02]  /*ce70*/  UIMAD UR7, UR7, UR25, UR20 ;  /* 0x00000019070772a4 */ /* 0x000fe4000f8e0214 */
[----:B------:R-:W-:Y:S02]  /*ce80*/  UIMAD UR4, UR4, UR8, UR23 ;  /* 0x00000008040472a4 */ /* 0x000fe4000f8e0217 */
[----:B------:R-:W-:-:S04]  /*ce90*/  UIMAD UR7, UR7, UR6, UR18 ;  /* 0x00000006070772a4 */ /* 0x000fc8000f8e0212 */
[----:B------:R-:W-:Y:S02]  /*cea0*/  USEL UR6, UR7, UR4, !UP0 ;  /* 0x0000000407067287 */ /* 0x000fe4000c000000 */
[----:B------:R-:W-:-:S04]  /*ceb0*/  USEL UR4, UR4, UR7, !UP0 ;  /* 0x0000000704047287 */ /* 0x000fc8000c000000 */
[----:B------:R-:W-:Y:S02]  /*cec0*/  IMAD.U32 R4, RZ, RZ, UR6 ;  /* 0x00000006ff047e24 */ /* 0x000fe4000f8e00ff */
[----:B------:R-:W-:-:S07]  /*ced0*/  IMAD.U32 R3, RZ, RZ, UR4 ;  /* 0x00000004ff037e24 */ /* 0x000fce000f8e00ff */
.L_x_350:
[----:B------:R-:W-:-:S08]  /*cee0*/  NOP ;  /* 0x0000000000007918 */ /* 0x000fd00000000000 */
[----:B------:R-:W1:-:S00]  /*cef0*/  USETMAXREG.DEALLOC.CTAPOOL 0x28 ;  /* 0x00000028000079c8 */ /* 0x000e4000080e0500 */
[----:B------:R-:W-:-:S13]  /*cf00*/  ISETP.NE.AND P0, PT, RZ, UR10, PT ;  /* 0x0000000aff007c0c */ /* 0x000fda000bf05270 */
[----:B0-----:R-:W-:Y:S05]  /*cf10*/  @P0 EXIT ;  /* 0x000000000000094d */ /* 0x001fea0003800000 */
[----:B-1----:R-:W-:Y:S01]  /*cf20*/  LOP3.LUT P0, RZ, R0, 0xff, RZ, 0xc0, !PT ;  /* 0x000000ff00ff7812 */ /* 0x002fe2000780c0ff */
[----:B------:R-:W-:Y:S02]  /*cf30*/  IMAD.MOV.U32 R0, RZ, RZ, 0x1 ;  /* 0x00000001ff007424 */ /* 0x000fe400078e00ff */
[----:B------:R-:W-:-:S10]  /*cf40*/  IMAD.MOV.U32 R8, RZ, RZ, RZ ;  /* 0x000000ffff087224 */ /* 0x000fd400078e00ff */
[----:B------:R-:W-:Y:S05]  /*cf50*/  @!P0 BRA `(.L_x_353) ;  /* 0x0000000c00488947 */ /* 0x000fea0003800000 */
[----:B------:R-:W-:Y:S01]  /*cf60*/  ULDC UR4, c[0x0][0x28c] ;  /* 0x0000a30000047ab9 */ /* 0x000fe20000000800 */
[----:B------:R-:W-:Y:S01]  /*cf70*/  ULDC UR6, c[0x0][0x658] ;  /* 0x0001960000067ab9 */ /* 0x000fe20000000800 */
[----:B------:R-:W-:Y:S01]  /*cf80*/  UIADD3 UR10, UR4, 0xf, URZ ;  /* 0x0000000f040a7890 */ /* 0x000fe2000fffe03f */
[C---:B------:R-:W-:Y:S01]  /*cf90*/  LOP3.LUT P2, RZ, R2.reuse, 0x7f, RZ, 0xc0, !PT ;  /* 0x0000007f02ff7812 */ /* 0x040fe2000784c0ff */
[----:B------:R-:W-:Y:S01]  /*cfa0*/  UMOV UR7, 0xffffffff ;  /* 0xffffffff00077882 */ /* 0x000fe20000000000 */
[----:B------:R-:W-:Y:S01]  /*cfb0*/  ULDC UR5, c[0x0][0x600] ;  /* 0x0001800000057ab9 */ /* 0x000fe20000000800 */
[----:B------:R-:W-:Y:S01]  /*cfc0*/  UMOV UR9, 0x1 ;  /* 0x0000000100097882 */ /* 0x000fe20000000000 */
[----:B------:R-:W-:Y:S01]  /*cfd0*/  USHF.L.U32 UR7, UR7, UR6, URZ ;  /* 0x0000000607077299 */ /* 0x000fe2000800063f */
[----:B------:R-:W-:Y:S01]  /*cfe0*/  LOP3.LUT P0, RZ, R2, 0x1f, RZ, 0xc0, !PT ;  /* 0x0000001f02ff7812 */ /* 0x000fe2000780c0ff */
[----:B------:R-:W-:Y:S01]  /*cff0*/  UIADD3 UR4, UR5, -0x1, URZ ;  /* 0xffffffff05047890 */ /* 0x000fe2000fffe03f */
[----:B------:R-:W-:Y:S01]  /*d000*/  BSSY B0, `(.L_x_353) ;  /* 0x00000c7000007945 */ /* 0x000fe20003800000 */
[----:B------:R-:W-:Y:S01]  /*d010*/  USHF.R.S32.HI UR11, URZ, 0x1f, UR10 ;  /* 0x0000001f3f0b7899 */ /* 0x000fe2000801140a */
[----:B------:R-:W-:Y:S01]  /*d020*/  PLOP3.LUT P0, PT, P0, P2, PT, 0x8a, 0x0 ;  /* 0x000000000000781c */ /* 0x000fe20000705172 */
[----:B------:R-:W-:Y:S01]  /*d030*/  ULDC UR8, c[0x0][0xc] ;  /* 0x0000030000087ab9 */ /* 0x000fe20000000800 */
[----:B------:R-:W-:Y:S01]  /*d040*/  USHF.L.U32 UR5, UR9, UR6, URZ ;  /* 0x0000000609057299 */ /* 0x000fe2000800063f */
[----:B------:R-:W-:Y:S01]  /*d050*/  IMAD.MOV.U32 R9, RZ, RZ, 0x1 ;  /* 0x00000001ff097424 */ /* 0x000fe200078e00ff */
[----:B------:R-:W-:Y:S01]  /*d060*/  ULEA.HI UR11, UR11, UR10, URZ, 0x4 ;  /* 0x0000000a0b0b7291 */ /* 0x000fe2000f8f203f */
[----:B------:R-:W-:Y:S01]  /*d070*/  IMAD.MOV.U32 R0, RZ, RZ, 0x1 ;  /* 0x00000001ff007424 */ /* 0x000fe200078e00ff */
[----:B------:R-:W-:Y:S01]  /*d080*/  ULDC UR9, c[0x0][0x10] ;  /* 0x0000040000097ab9 */ /* 0x000fe20000000800 */
[----:B------:R-:W-:Y:S01]  /*d090*/  ULOP3.LUT UR6, URZ, UR7, URZ, 0x33, !UPT ;  /* 0x000000073f067292 */ /* 0x000fe2000f8e333f */
[----:B------:R-:W-:Y:S01]  /*d0a0*/  IMAD.MOV.U32 R8, RZ, RZ, RZ ;  /* 0x000000ffff087224 */ /* 0x000fe200078e00ff */
[----:B------:R-:W-:Y:S01]  /*d0b0*/  UIMAD.WIDE.U32 UR8, UR8, UR9, URZ ;  /* 0x00000009080872a5 */ /* 0x000fe2000f8e003f */
[----:B------:R-:W-:Y:S01]  /*d0c0*/  ULDC UR7, c[0x0][0x14] ;  /* 0x0000050000077ab9 */ /* 0x000fe20000000800 */
[----:B------:R-:W-:-:S02]  /*d0d0*/  USHF.R.S32.HI UR19, URZ, 0x4, UR11 ;  /* 0x000000043f137899 */ /* 0x000fc4000801140b */
[----:B------:R-:W-:Y:S02]  /*d0e0*/  UIMAD.WIDE.U32 UR22, UR8, UR7, URZ ;  /* 0x00000007081672a5 */ /* 0x000fe4000f8e003f */
[----:B------:R-:W-:Y:S02]  /*d0f0*/  UIMAD UR13, UR9, UR7, URZ ;  /* 0x00000007090d72a4 */ /* 0x000fe4000f8e023f */
[----:B------:R-:W-:Y:S02]  /*d100*/  ULOP3.LUT UR21, UR38, 0x2, URZ, 0xfc, !UPT ;  /* 0x0000000226157892 */ /* 0x000fe4000f8efc3f */
[----:B------:R-:W-:Y:S02]  /*d110*/  UIADD3 UR13, UR23, UR13, URZ ;  /* 0x0000000d170d7290 */ /* 0x000fe4000fffe03f */
[----:B------:R-:W-:Y:S01]  /*d120*/  UIADD3 UR26, UR19, 0x1, URZ ;  /* 0x00000001131a7890 */ /* 0x000fe2000fffe03f */
[----:B------:R-:W-:-:S11]  /*d130*/  ULDC.64 UR24, c[0x0][0x198] ;  /* 0x0000660000187ab9 */ /* 0x000fd60000000a00 */
.L_x_365:
[----:B------:R-:W-:-:S03]  /*d140*/  UMOV UR7, 0xffffffff ;  /* 0xffffffff00077882 */ /* 0x000fc60000000000 */
[----:B------:R-:W-:Y:S05]  /*d150*/  BRA.DIV UR7, `(.L_x_354) ;  /* 0x00000016078c7947 */ /* 0x000fea000b800000 */
[----:B------:R-:W-:-:S13]  /*d160*/  ELECT P6, URZ, PT ;  /* 0x00000000003f782f */ /* 0x000fda00038c0000 */
.L_x_389:
[----:B------:R-:W0:Y:S01]  /*d170*/  LDC R2, c[0x0][0x28c] ;  /* 0x0000a300ff027b82 */ /* 0x000e220000000800 */
[----:B------:R-:W-:Y:S01]  /*d180*/  BSSY B1, `(.L_x_355) ;  /* 0x0000038000017945 */ /* 0x000fe20003800000 */
[----:B0-----:R-:W-:-:S13]  /*d190*/  ISETP.LT.OR P6, PT, R2, 0x1, !P6 ;  /* 0x000000010200780c */ /* 0x001fda00077c1670 */
[----:B------:R-:W-:Y:S05]  /*d1a0*/  @P6 BRA `(.L_x_356) ;  /* 0x0000000000d46947 */ /* 0x000fea0003800000 */
[----:B------:R-:W-:Y:S02]  /*d1b0*/  IMAD.SHL.U32 R7, R3, 0x100, RZ ;  /* 0x0000010003077824 */ /* 0x000fe400078e00ff */
[----:B------:R-:W-:Y:S02]  /*d1c0*/  IMAD R6, R4, 0xa0, RZ ;  /* 0x000000a004067824 */ /* 0x000fe400078e02ff */
[----:B------:R-:W-:Y:S02]  /*d1d0*/  IMAD.MOV.U32 R12, RZ, RZ, RZ ;  /* 0x000000ffff0c7224 */ /* 0x000fe400078e00ff */
[----:B------:R-:W-:Y:S02]  /*d1e0*/  IMAD.U32 R14, RZ, RZ, UR26 ;  /* 0x0000001aff0e7e24 */ /* 0x000fe4000f8e00ff */
[----:B------:R-:W-:Y:S02]  /*d1f0*/  IMAD.MOV.U32 R2, RZ, RZ, R0 ;  /* 0x000000ffff027224 */ /* 0x000fe400078e0000 */
[----:B------:R-:W-:-:S07]  /*d200*/  IMAD.MOV.U32 R3, RZ, RZ, R8 ;  /* 0x000000ffff037224 */ /* 0x000fce00078e0008 */
.L_x_360:
[----:B------:R-:W0:Y:S01]  /*d210*/  S2R R5, SR_CgaCtaId ;  /* 0x0000000000057919 */ /* 0x000e220000008800 */
[----:B------:R-:W-:-:S04]  /*d220*/  MOV R4, 0x400 ;  /* 0x0000040000047802 */ /* 0x000fc80000000f00 */
[----:B0-----:R-:W-:Y:S02]  /*d230*/  LEA R10, R5, R4, 0x18 ;  /* 0x00000004050a7211 */ /* 0x001fe400078ec0ff */
[----:B------:R-:W-:Y:S01]  /*d240*/  SHF.L.U32 R4, R2, 0x1f, RZ ;  /* 0x0000001f02047819 */ /* 0x000fe200000006ff */
[----:B------:R-:W0:Y:S02]  /*d250*/  @!P2 LDC R5, c[0x0][0x500] ;  /* 0x00014000ff05ab82 */ /* 0x000e240000000800 */
[----:B------:R-:W-:-:S04]  /*d260*/  IMAD R13, R3, 0x8, R10 ;  /* 0x00000008030d7824 */ /* 0x000fc800078e020a */
[----:B------:R-:W1:Y:S02]  /*d270*/  SYNCS.PHASECHK.TRANS64.TRYWAIT P1, [R13+URZ+0x88], R4 ;  /* 0x000088040d0075a7 */ /* 0x000e64000802017f */
[----:B-1----:R-:W-:Y:S05]  /*d280*/  @!P1 BRA `(.L_x_357) ;  /* 0x0000001400609947 */ /* 0x002fea0003800000 */
.L_x_390:
[----:B------:R-:W-:Y:S01]  /*d290*/  UPRMT UR7, UR21, 0x9910, URZ ;  /* 0x0000991015077896 */ /* 0x000fe2000800003f */
[----:B0-----:R0:W-:Y:S03]  /*d2a0*/  @!P2 SYNCS.ARRIVE.TRANS64 RZ, [R13+URZ], R5 ;  /* 0x000000050dffa9a7 */ /* 0x0011e6000800003f */
[----:B------:R-:W-:-:S06]  /*d2b0*/  UISETP.NE.AND UP0, UPT, UR7, 0x2, UPT ;  /* 0x000000020700788c */ /* 0x000fcc000bf05270 */
[----:B------:R-:W-:-:S13]  /*d2c0*/  PLOP3.LUT P1, PT, PT, PT, UP0, 0x80, 0x0 ;  /* 0x000000000000781c */ /* 0x000fda0003f2f008 */
[----:B0-----:R-:W-:Y:S05]  /*d2d0*/  @P1 BRA `(.L_x_358) ;  /* 0x0000000000041947 */ /* 0x001fea0003800000 */
[----:B------:R-:W-:Y:S01]  /*d2e0*/  BPT.TRAP 0x1 ;  /* 0x000000040000795c */ /* 0x000fe20000300000 */
.L_x_358:
[----:B------:R-:W-:Y:S05]  /*d2f0*/  @P0 BRA `(.L_x_359) ;  /* 0x0000000000040947 */ /* 0x000fea0003800000 */
[----:B------:R-:W-:Y:S01]  /*d300*/  BPT.TRAP 0x1 ;  /* 0x000000040000795c */ /* 0x000fe20000300000 */
.L_x_359:
[--C-:B-1----:R-:W-:Y:S01]  /*d310*/  IMAD R4, R3, 0x2000, R10.reuse ;  /* 0x0000200003047824 */ /* 0x102fe200078e020a */
[----:B------:R-:W-:Y:S01]  /*d320*/  R2UR UR9, R13 ;  /* 0x000000000d0972ca */ /* 0x000fe200000e0000 */
[----:B------:R-:W-:Y:S01]  /*d330*/  IMAD R10, R3, 0x1400, R10 ;  /* 0x00001400030a7824 */ /* 0x000fe200078e020a */
[----:B------:R-:W-:Y:S01]  /*d340*/  UIADD3 UR14, UP0, UR24, 0xf0, URZ ;  /* 0x000000f0180e7890 */ /* 0x000fe2000ff1e03f */
[----:B------:R-:W-:Y:S01]  /*d350*/  VIADD R14, R14, 0xffffffff ;  /* 0xffffffff0e0e7836 */ /* 0x000fe20000000000 */
[----:B------:R-:W-:Y:S01]  /*d360*/  R2UR UR7, R4 ;  /* 0x00000000040772ca */ /* 0x000fe200000e0000 */
[----:B------:R-:W-:Y:S01]  /*d370*/  UIADD3 UR28, UP1, UR24, 0x1f0, URZ ;  /* 0x000001f0181c7890 */ /* 0x000fe2000ff3e03f */
[----:B------:R-:W-:Y:S01]  /*d380*/  R2UR UR8, R10 ;  /* 0x000000000a0872ca */ /* 0x000fe200000e0000 */
[----:B------:R-:W-:Y:S01]  /*d390*/  UIADD3.X UR15, URZ, UR25, URZ, UP0, !UPT ;  /* 0x000000193f0f7290 */ /* 0x000fe200087fe43f */
[----:B------:R-:W-:Y:S01]  /*d3a0*/  R2UR UR11, R7 ;  /* 0x00000000070b72ca */ /* 0x000fe200000e0000 */
[----:B------:R-:W-:Y:S01]  /*d3b0*/  VIADD R3, R3, 0x1 ;  /* 0x0000000103037836 */ /* 0x000fe20000000000 */
[----:B------:R-:W-:Y:S01]  /*d3c0*/  R2UR UR10, R12 ;  /* 0x000000000c0a72ca */ /* 0x000fe200000e0000 */
[----:B------:R-:W-:Y:S01]  /*d3d0*/  UIADD3.X UR29, URZ, UR25, URZ, UP1, !UPT ;  /* 0x000000193f1d7290 */ /* 0x000fe20008ffe43f */
[----:B------:R-:W-:Y:S01]  /*d3e0*/  R2UR UR12, R11 ;  /* 0x000000000b0c72ca */ /* 0x000fe200000e0000 */
[----:B------:R-:W-:Y:S01]  /*d3f0*/  UMOV UR16, 0x0 ;  /* 0x0000000000107882 */ /* 0x000fe20000000000 */
[----:B------:R-:W-:Y:S01]  /*d400*/  R2UR UR20, R6 ;  /* 0x00000000061472ca */ /* 0x000fe200000e0000 */
[----:B------:R-:W-:Y:S01]  /*d410*/  UMOV UR17, 0x10000000 ;  /* 0x1000000000117882 */ /* 0x000fe20000000000 */
[----:B------:R-:W-:Y:S01]  /*d420*/  ISETP.GT.AND P3, PT, R14, 0x1, PT ;  /* 0x000000010e00780c */ /* 0x000fe20003f64270 */
[----:B------:R-:W-:Y:S01]  /*d430*/  UIADD3 UR7, UR7, 0x200, URZ ;  /* 0x0000020007077890 */ /* 0x000fe2000fffe03f */
[----:B------:R-:W-:Y:S01]  /*d440*/  ISETP.NE.AND P1, PT, R3, 0x11, PT ;  /* 0x000000110300780c */ /* 0x000fe20003f25270 */
[----:B------:R-:W-:Y:S01]  /*d450*/  UIADD3 UR18, UR8, 0x22200, URZ ;  /* 0x0002220008127890 */ /* 0x000fe2000fffe03f */
[----:B------:R-:W-:-:S02]  /*d460*/  VIADD R12, R12, 0x10 ;  /* 0x000000100c0c7836 */ /* 0x000fc40000000000 */
[----:B------:R-:W-:Y:S02]  /*d470*/  SEL R5, RZ, 0x1, P1 ;  /* 0x00000001ff057807 */ /* 0x000fe40000800000 */
[----:B------:R-:W-:Y:S01]  /*d480*/  UMOV UR8, UR7 ;  /* 0x0000000700087c82 */ /* 0x000fe20008000000 */
[----:B------:R-:W-:Y:S01]  /*d490*/  SEL R3, R3, RZ, P1 ;  /* 0x000000ff03037207 */ /* 0x000fe20000800000 */
[----:B------:R0:W-:Y:S01]  /*d4a0*/  UTMALDG.3D [UR8], [UR14], desc[UR16] ;  /* 0x000010080e0075b4 */ /* 0x0001e20008011000 */
[----:B------:R-:W-:Y:S01]  /*d4b0*/  LOP3.LUT R2, R2, R5, RZ, 0x3c, !PT ;  /* 0x0000000502027212 */ /* 0x000fe200078e3cff */
[----:B0-----:R-:W-:Y:S01]  /*d4c0*/  UMOV UR8, UR18 ;  /* 0x0000001200087c82 */ /* 0x001fe20008000000 */
[----:B------:R-:W-:Y:S02]  /*d4d0*/  UMOV UR11, UR20 ;  /* 0x00000014000b7c82 */ /* 0x000fe40008000000 */
[----:B------:R0:W-:Y:S02]  /*d4e0*/  UTMALDG.3D [UR8], [UR28], desc[UR16] ;  /* 0x000010081c0075b4 */ /* 0x0001e40008011000 */
[----:B0-----:R-:W-:Y:S05]  /*d4f0*/  @P3 BRA `(.L_x_360) ;  /* 0xfffffffc00443947 */ /* 0x001fea000383ffff */
.L_x_356:
[----:B------:R-:W-:Y:S05]  /*d500*/  BSYNC B1 ;  /* 0x0000000000017941 */ /* 0x000fea0003800000 */
.L_x_355:
[----:B------:R-:W-:Y:S01]  /*d510*/  LOP3.LUT P4, RZ, R9, 0xff, RZ, 0xc0, !PT ;  /* 0x000000ff09ff7812 */ /* 0x000fe2000788c0ff */
[----:B------:R-:W-:Y:S01]  /*d520*/  VIADD R8, R8, UR19 ;  /* 0x0000001308087c36 */ /* 0x000fe20008000000 */
[----:B------:R-:W-:Y:S01]  /*d530*/  ULDC.64 UR8, c[0x0][0x650] ;  /* 0x0001940000087ab9 */ /* 0x000fe20000000a00 */
[----:B------:R-:W-:Y:S01]  /*d540*/  IMAD.U32 R5, RZ, RZ, UR19 ;  /* 0x00000013ff057e24 */ /* 0x000fe2000f8e00ff */
[----:B------:R-:W-:Y:S01]  /*d550*/  UISETP.GE.U32.AND UP0, UPT, UR19, 0x11, UPT ;  /* 0x000000111300788c */ /* 0x000fe2000bf06070 */
[----:B------:R-:W-:Y:S01]  /*d560*/  BSSY B1, `(.L_x_361) ;  /* 0x000006e000017945 */ /* 0x000fe20003800000 */
[----:B------:R-:W-:Y:S01]  /*d570*/  ISETP.GT.U32.AND P1, PT, R8, 0x10, PT ;  /* 0x000000100800780c */ /* 0x000fe20003f24070 */
[----:B------:R-:W-:Y:S01]  /*d580*/  IMAD.MOV.U32 R11, RZ, RZ, -0x1 ;  /* 0xffffffffff0b7424 */ /* 0x000fe200078e00ff */
[----:B------:R-:W-:Y:S02]  /*d590*/  PRMT R9, RZ, 0x7610, R9 ;  /* 0x00007610ff097816 */ /* 0x000fe40000000009 */
[----:B------:R-:W-:-:S02]  /*d5a0*/  ISETP.LT.U32.AND P1, PT, R5, 0x11, P1 ;  /* 0x000000110500780c */ /* 0x000fc40000f21070 */
[----:B------:R-:W-:Y:S01]  /*d5b0*/  PLOP3.LUT P3, PT, PT, PT, UP0, 0x80, 0x0 ;  /* 0x000000000000781c */ /* 0x000fe20003f6f008 */
[----:B------:R-:W0:Y:S01]  /*d5c0*/  @P4 S2R R3, SR_CgaCtaId ;  /* 0x0000000000034919 */ /* 0x000e220000008800 */
[----:B------:R-:W-:-:S04]  /*d5d0*/  @P4 MOV R2, 0x400 ;  /* 0x0000040000024802 */ /* 0x000fc80000000f00 */
[----:B0-----:R-:W-:Y:S01]  /*d5e0*/  @P4 LEA R4, R3, R2, 0x18 ;  /* 0x0000000203044211 */ /* 0x001fe200078ec0ff */
[----:B------:R-:W-:-:S03]  /*d5f0*/  IMAD.WIDE.U32 R2, R8, -0xf0f0f0f, RZ ;  /* 0xf0f0f0f108027825 */ /* 0x000fc600078e00ff */
[----:B------:R0:W-:Y:S01]  /*d600*/  @P4 SYNCS.ARRIVE.TRANS64.A1T0 RZ, [R4+URZ+0x128], RZ ;  /* 0x000128ff04ff49a7 */ /* 0x0001e2000810003f */
[----:B------:R-:W-:Y:S02]  /*d610*/  IADD3 R16, P4, R16, UR22, RZ ;  /* 0x0000001610107c10 */ /* 0x000fe4000ff9e0ff */
[----:B------:R-:W-:Y:S02]  /*d620*/  SHF.R.U32.HI R5, RZ, 0x4, R3 ;  /* 0x00000004ff057819 */ /* 0x000fe40000011603 */
[----:B------:R-:W-:Y:S02]  /*d630*/  SEL R3, RZ, 0x1, !P1 ;  /* 0x00000001ff037807 */ /* 0x000fe40004800000 */
[----:B------:R-:W-:Y:S01]  /*d640*/  IADD3.X R17, R17, UR13, RZ, P4, !PT ;  /* 0x0000000d11117c10 */ /* 0x000fe2000a7fe4ff */
[----:B------:R-:W-:Y:S01]  /*d650*/  IMAD R8, R5, -0x11, R8 ;  /* 0xffffffef05087824 */ /* 0x000fe200078e0208 */
[----:B------:R-:W-:Y:S01]  /*d660*/  ISETP.GE.U32.AND P1, PT, R16, UR8, PT ;  /* 0x0000000810007c0c */ /* 0x000fe2000bf26070 */
[----:B0-----:R-:W-:Y:S01]  /*d670*/  IMAD.MOV.U32 R4, RZ, RZ, -0x1 ;  /* 0xffffffffff047424 */ /* 0x001fe200078e00ff */
[----:B------:R-:W-:Y:S01]  /*d680*/  LOP3.LUT R0, R0, R3, RZ, 0x3c, !PT ;  /* 0x0000000300007212 */ /* 0x000fe200078e3cff */
[----:B------:R-:W-:Y:S01]  /*d690*/  IMAD.MOV.U32 R3, RZ, RZ, -0x1 ;  /* 0xffffffffff037424 */ /* 0x000fe200078e00ff */
[----:B------:R-:W-:-:S02]  /*d6a0*/  ISETP.GE.U32.AND.EX P1, PT, R17, UR9, PT, P1 ;  /* 0x0000000911007c0c */ /* 0x000fc4000bf26110 */
[----:B------:R-:W-:Y:S02]  /*d6b0*/  @P3 LOP3.LUT R0, R0, 0x1, R5, 0x78, !PT ;  /* 0x0000000100003812 */ /* 0x000fe400078e7805 */
[----:B------:R-:W-:-:S09]  /*d6c0*/  PRMT R2, RZ, 0x7610, R2 ;  /* 0x00007610ff027816 */ /* 0x000fd20000000002 */
[----:B------:R-:W-:Y:S05]  /*d6d0*/  @P1 BRA `(.L_x_362) ;  /* 0x0000000400581947 */ /* 0x000fea0003800000 */
[----:B------:R-:W-:Y:S01]  /*d6e0*/  ULDC.64 UR8, c[0x0][0x628] ;  /* 0x00018a0000087ab9 */ /* 0x000fe20000000a00 */
[----:B------:R-:W0:Y:S01]  /*d6f0*/  S2R R12, SR_CTAID.X ;  /* 0x00000000000c7919 */ /* 0x000e220000002500 */
[----:B------:R-:W-:Y:S01]  /*d700*/  ISETP.NE.U32.AND P1, PT, RZ, UR8, PT ;  /* 0x00000008ff007c0c */ /* 0x000fe2000bf25070 */
[----:B------:R-:W-:Y:S01]  /*d710*/  ULDC UR10, c[0x0][0x630] ;  /* 0x00018c00000a7ab9 */ /* 0x000fe20000000800 */
[----:B------:R-:W-:Y:S01]  /*d720*/  IMAD.MOV.U32 R2, RZ, RZ, R16 ;  /* 0x000000ffff027224 */ /* 0x000fe200078e0010 */
[----:B------:R-:W1:Y:S01]  /*d730*/  S2R R10, SR_CTAID.Y ;  /* 0x00000000000a7919 */ /* 0x000e620000002600 */
[----:B------:R-:W-:Y:S01]  /*d740*/  ISETP.NE.AND.EX P1, PT, RZ, UR9, PT, P1 ;  /* 0x00000009ff007c0c */ /* 0x000fe2000bf25310 */
[----:B------:R-:W-:-:S12]  /*d750*/  IMAD.MOV.U32 R3, RZ, RZ, R17 ;  /* 0x000000ffff037224 */ /* 0x000fd800078e0011 */
[----:B------:R-:W-:Y:S05]  /*d760*/  @!P1 BRA `(.L_x_363) ;  /* 0x0000000000289947 */ /* 0x000fea0003800000 */
[----:B------:R-:W-:Y:S02]  /*d770*/  ULDC UR7, c[0x0][0x634] ;  /* 0x00018d0000077ab9 */ /* 0x000fe40000000800 */
[----:B------:R-:W-:-:S05]  /*d780*/  IADD3 R7, P1, R16, UR7, RZ ;  /* 0x0000000710077c10 */ /* 0x000fca000ff3e0ff */
[----:B------:R-:W-:-:S04]  /*d790*/  IMAD.X R11, RZ, RZ, R17, P1 ;  /* 0x000000ffff0b7224 */ /* 0x000fc800008e0611 */
[----:B------:R-:W-:-:S04]  /*d7a0*/  IMAD.WIDE.U32 R4, R11, UR8, RZ ;  /* 0x000000080b047c25 */ /* 0x000fc8000f8e00ff */
[----:B------:R-:W-:-:S04]  /*d7b0*/  IMAD.WIDE.U32 R4, P1, R7, UR9, R4 ;  /* 0x0000000907047c25 */ /* 0x000fc8000f820004 */
[----:B------:R-:W-:-:S04]  /*d7c0*/  IMAD.WIDE.U32 R6, R7, UR8, RZ ;  /* 0x0000000807067c25 */ /* 0x000fc8000f8e00ff */
[----:B------:R-:W-:Y:S01]  /*d7d0*/  IMAD.X R3, RZ, RZ, RZ, P1 ;  /* 0x000000ffff037224 */ /* 0x000fe200008e06ff */
[----:B------:R-:W-:Y:S01]  /*d7e0*/  IADD3 RZ, P1, R7, R4, RZ ;  /* 0x0000000407ff7210 */ /* 0x000fe20007f3e0ff */
[----:B------:R-:W-:-:S04]  /*d7f0*/  IMAD.MOV.U32 R2, RZ, RZ, R5 ;  /* 0x000000ffff027224 */ /* 0x000fc800078e0005 */
[----:B------:R-:W-:-:S08]  /*d800*/  IMAD.WIDE.U32.X R2, R11, UR9, R2, P1 ;  /* 0x000000090b027c25 */ /* 0x000fd000088e0402 */
.L_x_363:
[--C-:B------:R-:W-:Y:S01]  /*d810*/  SHF.R.U64 R11, R2, UR10, R3.reuse ;  /* 0x0000000a020b7c19 */ /* 0x100fe20008001203 */
[----:B------:R-:W-:Y:S01]  /*d820*/  ULDC.64 UR8, c[0x0][0x620] ;  /* 0x0001880000087ab9 */ /* 0x000fe20000000a00 */
[----:B------:R-:W-:Y:S01]  /*d830*/  SHF.R.U32.HI R2, RZ, UR10, R3 ;  /* 0x0000000aff027c19 */ /* 0x000fe20008011603 */
[----:B------:R-:W-:Y:S01]  /*d840*/  ULDC UR7, c[0x0][0x150] ;  /* 0x0000540000077ab9 */ /* 0x000fe20000000800 */
[----:B------:R-:W-:Y:S01]  /*d850*/  IADD3 R5, P1, RZ, -R11, RZ ;  /* 0x8000000bff057210 */ /* 0x000fe20007f3e0ff */
[----:B------:R-:W2:Y:S01]  /*d860*/  LDC R7, c[0x0][0x144] ;  /* 0x00005100ff077b82 */ /* 0x000ea20000000800 */
[----:B------:R-:W-:Y:S01]  /*d870*/  ULDC.64 UR10, c[0x0][0x640] ;  /* 0x00019000000a7ab9 */ /* 0x000fe20000000a00 */
[----:B------:R-:W-:Y:S02]  /*d880*/  UISETP.NE.AND UP0, UPT, UR39, URZ, UPT ;  /* 0x0000003f2700728c */ /* 0x000fe4000bf05270 */
[----:B------:R-:W-:Y:S01]  /*d890*/  IMAD.X R2, RZ, RZ, ~R2, P1 ;  /* 0x000000ffff027224 */ /* 0x000fe200008e0e02 */
[----:B------:R-:W-:-:S03]  /*d8a0*/  ISETP.NE.U32.AND P1, PT, RZ, UR10, PT ;  /* 0x0000000aff007c0c */ /* 0x000fc6000bf25070 */
[----:B------:R-:W-:Y:S01]  /*d8b0*/  IMAD R4, R2, UR8, RZ ;  /* 0x0000000802047c24 */ /* 0x000fe2000f8e02ff */
[----:B------:R-:W3:Y:S01]  /*d8c0*/  LDC R15, c[0x0][0x148] ;  /* 0x00005200ff0f7b82 */ /* 0x000ee20000000800 */
[C---:B------:R-:W-:Y:S01]  /*d8d0*/  IMAD.WIDE.U32 R2, R5.reuse, UR8, R16 ;  /* 0x0000000805027c25 */ /* 0x040fe2000f8e0010 */
[----:B------:R-:W-:Y:S01]  /*d8e0*/  ULDC UR8, c[0x0][0x154] ;  /* 0x0000550000087ab9 */ /* 0x000fe20000000800 */
[----:B------:R-:W-:Y:S02]  /*d8f0*/  ISETP.NE.AND.EX P1, PT, RZ, UR11, PT, P1 ;  /* 0x0000000bff007c0c */ /* 0x000fe4000bf25310 */
[----:B------:R-:W-:Y:S01]  /*d900*/  IMAD R5, R5, UR9, R4 ;  /* 0x0000000905057c24 */ /* 0x000fe2000f8e0204 */
[----:B0-----:R-:W-:Y:S01]  /*d910*/  I2FP.F32.U32 R4, R12 ;  /* 0x0000000c00047245 */ /* 0x001fe20000201000 */
[----:B------:R-:W-:Y:S01]  /*d920*/  ULDC UR9, c[0x0][0x608] ;  /* 0x0001820000097ab9 */ /* 0x000fe20000000800 */
[----:B------:R-:W-:Y:S01]  /*d930*/  PLOP3.LUT P3, PT, PT, PT, UP0, 0x80, 0x0 ;  /* 0x000000000000781c */ /* 0x000fe20003f6f008 */
[----:B------:R-:W-:-:S02]  /*d940*/  IMAD.IADD R3, R3, 0x1, R5 ;  /* 0x0000000103037824 */ /* 0x000fc400078e0205 */
[----:B------:R-:W-:Y:S01]  /*d950*/  FMUL R4, R4, UR7 ;  /* 0x0000000704047c20 */ /* 0x000fe20008400000 */
[----:B------:R-:W-:Y:S02]  /*d960*/  ULDC UR7, c[0x0][0x618] ;  /* 0x0001860000077ab9 */ /* 0x000fe40000000800 */
[--C-:B------:R-:W-:Y:S02]  /*d970*/  SHF.R.U64 R13, R2, UR7, R3.reuse ;  /* 0x00000007020d7c19 */ /* 0x100fe40008001203 */
[----:B-1----:R-:W-:Y:S01]  /*d980*/  I2FP.F32.U32 R2, R10 ;  /* 0x0000000a00027245 */ /* 0x002fe20000201000 */
[----:B------:R-:W0:Y:S04]  /*d990*/  F2I.U32.TRUNC.NTZ R4, R4 ;  /* 0x0000000400047305 */ /* 0x000e28000020f000 */
[----:B------:R-:W-:Y:S01]  /*d9a0*/  FMUL R5, R2, UR8 ;  /* 0x0000000802057c20 */ /* 0x000fe20008400000 */
[----:B------:R-:W-:Y:S01]  /*d9b0*/  SHF.R.U32.HI R2, RZ, UR7, R3 ;  /* 0x00000007ff027c19 */ /* 0x000fe20008011603 */
[----:B------:R-:W-:-:S02]  /*d9c0*/  ULDC UR7, c[0x0][0x658] ;  /* 0x0001960000077ab9 */ /* 0x000fc40000000800 */
[----:B------:R1:W4:Y:S01]  /*d9d0*/  F2I.U32.TRUNC.NTZ R20, R5 ;  /* 0x0000000500147305 */ /* 0x000322000020f000 */
[--C-:B------:R-:W-:Y:S02]  /*d9e0*/  SHF.R.U64 R18, R13, UR9, R2.reuse ;  /* 0x000000090d127c19 */ /* 0x100fe40008001202 */
[----:B------:R-:W-:-:S04]  /*d9f0*/  SHF.R.U32.HI R3, RZ, UR9, R2 ;  /* 0x00000009ff037c19 */ /* 0x000fc80008011602 */
[--C-:B------:R-:W-:Y:S01]  /*da00*/  SHF.R.U64 R14, R18, UR7, R3.reuse ;  /* 0x00000007120e7c19 */ /* 0x100fe20008001203 */
[----:B0-----:R-:W-:Y:S01]  /*da10*/  IMAD.MOV R4, RZ, RZ, -R4 ;  /* 0x000000ffff047224 */ /* 0x001fe200078e0a04 */
[----:B------:R-:W-:-:S03]  /*da20*/  SHF.R.U32.HI R3, RZ, UR7, R3 ;  /* 0x00000007ff037c19 */ /* 0x000fc60008011603 */
[----:B--2---:R-:W-:Y:S02]  /*da30*/  IMAD R12, R7, R4, R12 ;  /* 0x00000004070c7224 */ /* 0x004fe400078e020c */
[----:B------:R-:W-:Y:S01]  /*da40*/  IMAD.MOV.U32 R2, RZ, RZ, R14 ;  /* 0x000000ffff027224 */ /* 0x000fe200078e000e */
[----:B-1--4-:R-:W-:Y:S06]  /*da50*/  @!P1 BRA `(.L_x_364) ;  /* 0x0000000000289947 */ /* 0x012fec0003800000 */
        /* <DEDUP_REMOVED lines=10> */
.L_x_364:
[----:B------:R-:W-:Y:S01]  /*db00*/  ULDC UR7, c[0x0][0x648] ;  /* 0x0001920000077ab9 */ /* 0x000fe20000000800 */
[----:B------:R-:W-:Y:S01]  /*db10*/  IMAD.MOV R20, RZ, RZ, -R20 ;  /* 0x000000ffff147224 */ /* 0x000fe200078e0a14 */
[----:B------:R-:W-:Y:S01]  /*db20*/  SHF.R.U64 R3, R2, UR7, R3 ;  /* 0x0000000702037c19 */ /* 0x000fe20008001203 */
[----:B------:R-:W-:Y:S01]  /*db30*/  ULDC UR7, c[0x0][0x638] ;  /* 0x00018e0000077ab9 */ /* 0x000fe20000000800 */
[----:B------:R-:W-:Y:S01]  /*db40*/  LOP3.LUT R2, R18, UR6, RZ, 0xc0, !PT ;  /* 0x0000000612027c12 */ /* 0x000fe2000f8ec0ff */
[----:B------:R-:W-:Y:S01]  /*db50*/  UISETP.NE.AND UP0, UPT, UR39, URZ, UPT ;  /* 0x0000003f2700728c */ /* 0x000fe2000bf05270 */
[----:B------:R-:W-:Y:S01]  /*db60*/  LOP3.LUT R13, R13, UR4, RZ, 0xc0, !PT ;  /* 0x000000040d0d7c12 */ /* 0x000fe2000f8ec0ff */
[----:B------:R-:W-:Y:S01]  /*db70*/  IMAD.MOV R5, RZ, RZ, -R3 ;  /* 0x000000ffff057224 */ /* 0x000fe200078e0a03 */
[----:B------:R-:W-:Y:S01]  /*db80*/  ULDC UR8, c[0x0][0x610] ;  /* 0x0001840000087ab9 */ /* 0x000fe20000000800 */
[----:B---3--:R-:W-:Y:S02]  /*db90*/  @P3 IMAD R12, R15, R20, R10 ;  /* 0x000000140f0c3224 */ /* 0x008fe400078e020a */
[----:B------:R-:W-:Y:S01]  /*dba0*/  IMAD R3, R3, UR5, R2 ;  /* 0x0000000503037c24 */ /* 0x000fe2000f8e0202 */
[----:B------:R-:W-:Y:S01]  /*dbb0*/  PLOP3.LUT P1, PT, PT, PT, UP0, 0x40, 0x0 ;  /* 0x000000000000781c */ /* 0x000fe20003f2e808 */
[----:B------:R-:W-:Y:S01]  /*dbc0*/  IMAD R14, R5, UR7, R14 ;  /* 0x00000007050e7c24 */ /* 0x000fe2000f8e020e */
[----:B------:R-:W-:Y:S01]  /*dbd0*/  ULDC UR7, c[0x0][0x600] ;  /* 0x0001800000077ab9 */ /* 0x000fe20000000800 */
[----:B------:R-:W-:Y:S01]  /*dbe0*/  IMAD R3, R3, UR8, R12 ;  /* 0x0000000803037c24 */ /* 0x000fe2000f8e020c */
[----:B------:R-:W-:Y:S01]  /*dbf0*/  PLOP3.LUT P3, PT, PT, PT, UP0, 0x40, 0x0 ;  /* 0x000000000000781c */ /* 0x000fe20003f6e808 */
[----:B------:R-:W-:-:S02]  /*dc00*/  IMAD R14, R14, UR7, R13 ;  /* 0x000000070e0e7c24 */ /* 0x000fc4000f8e020d */
[----:B------:R-:W-:-:S03]  /*dc10*/  IMAD.MOV.U32 R2, RZ, RZ, 0x1 ;  /* 0x00000001ff027424 */ /* 0x000fc600078e00ff */
[----:B------:R-:W-:Y:S02]  /*dc20*/  SEL R4, R14, R3, P1 ;  /* 0x000000030e047207 */ /* 0x000fe40000800000 */
[----:B------:R-:W-:-:S07]  /*dc30*/  SEL R3, R3, R14, P3 ;  /* 0x0000000e03037207 */ /* 0x000fce0001800000 */
.L_x_362:
[----:B------:R-:W-:Y:S05]  /*dc40*/  BSYNC B1 ;  /* 0x0000000000017941 */ /* 0x000fea0003800000 */
.L_x_361:
[----:B------:R-:W-:-:S13]  /*dc50*/  LOP3.LUT P1, RZ, R2, 0xff, RZ, 0xc0, !PT ;  /* 0x000000ff02ff7812 */ /* 0x000fda000782c0ff */
[----:B------:R-:W-:Y:S05]  /*dc60*/  @P1 BRA `(.L_x_365) ;  /* 0xfffffff400341947 */ /* 0x000fea000383ffff */
[----:B------:R-:W-:Y:S05]  /*dc70*/  BSYNC B0 ;  /* 0x0000000000007941 */ /* 0x000fea0003800000 */
.L_x_353:
[----:B------:R-:W-:-:S03]  /*dc80*/  UMOV UR7, 0xffffffff ;  /* 0xffffffff00077882 */ /* 0x000fc60000000000 */
[----:B------:R-:W-:Y:S05]  /*dc90*/  BRA.DIV UR7, `(.L_x_366) ;  /* 0x0000000a07f07947 */ /* 0x000fea000b800000 */
[----:B------:R-:W-:-:S13]  /*dca0*/  ELECT P6, URZ, PT ;  /* 0x00000000003f782f */ /* 0x000fda00038c0000 */
.L_x_393:
[----:B------:R-:W-:Y:S04]  /*dcb0*/  BSSY B0, `(.L_x_367) ;  /* 0x00000a1000007945 */ /* 0x000fe80003800000 */
[----:B------:R-:W-:Y:S05]  /*dcc0*/  @!P6 BRA `(.L_x_368) ;  /* 0x00000008007ce947 */ /* 0x000fea0003800000 */
[----:B------:R-:W-:-:S04]  /*dcd0*/  ULOP3.LUT UR7, UR38, 0x2, URZ, 0xfc, !UPT ;  /* 0x0000000226077892 */ /* 0x000fc8000f8efc3f */
[----:B------:R-:W-:-:S06]  /*dce0*/  UISETP.NE.AND UP0, UPT, UR7, 0x3, UPT ;  /* 0x000000030700788c */ /* 0x000fcc000bf05270 */
[----:B------:R-:W-:-:S13]  /*dcf0*/  PLOP3.LUT P0, PT, PT, PT, UP0, 0x80, 0x0 ;  /* 0x000000000000781c */ /* 0x000fda0003f0f008 */
[----:B------:R-:W-:Y:S05]  /*dd00*/  @!P0 BRA `(.L_x_369) ;  /* 0x0000000000048947 */ /* 0x000fea0003800000 */
[----:B------:R-:W-:Y:S01]  /*dd10*/  BPT.TRAP 0x1 ;  /* 0x000000040000795c */ /* 0x000fe20000300000 */
.L_x_369:
[----:B------:R-:W0:Y:S01]  /*dd20*/  S2R R3, SR_CgaCtaId ;  /* 0x0000000000037919 */ /* 0x000e220000008800 */
[----:B------:R-:W-:-:S04]  /*dd30*/  MOV R2, 0x400 ;  /* 0x0000040000027802 */ /* 0x000fc80000000f00 */
[----:B0-----:R-:W-:Y:S02]  /*dd40*/  LEA R3, R3, R2, 0x18 ;  /* 0x0000000203037211 */ /* 0x001fe400078ec0ff */
[----:B------:R-:W-:-:S03]  /*dd50*/  SHF.L.U32 R2, R0, 0x1f, RZ ;  /* 0x0000001f00027819 */ /* 0x000fc600000006ff */
[----:B------:R-:W-:-:S04]  /*dd60*/  VIADD R3, R3, 0x88 ;  /* 0x0000008803037836 */ /* 0x000fc80000000000 */
[C---:B------:R-:W-:Y:S02]  /*dd70*/  IMAD R7, R8.reuse, 0x8, R3 ;  /* 0x0000000808077824 */ /* 0x040fe400078e0203 */
[----:B------:R-:W-:Y:S02]  /*dd80*/  VIADD R8, R8, 0x1 ;  /* 0x0000000108087836 */ /* 0x000fe40000000000 */
[----:B------:R-:W0:Y:S03]  /*dd90*/  SYNCS.PHASECHK.TRANS64.TRYWAIT P0, [R7+URZ], R2 ;  /* 0x00000002070075a7 */ /* 0x000e26000800017f */
[----:B------:R-:W-:-:S04]  /*dda0*/  ISETP.NE.AND P1, PT, R8, 0x11, PT ;  /* 0x000000110800780c */ /* 0x000fc80003f25270 */
[----:B------:R-:W-:Y:S02]  /*ddb0*/  SEL R5, RZ, 0x1, P1 ;  /* 0x00000001ff057807 */ /* 0x000fe40000800000 */
[----:B------:R-:W-:Y:S02]  /*ddc0*/  SEL R8, R8, RZ, P1 ;  /* 0x000000ff08087207 */ /* 0x000fe40000800000 */
[----:B------:R-:W-:-:S03]  /*ddd0*/  LOP3.LUT R5, R0, R5, RZ, 0x3c, !PT ;  /* 0x0000000500057212 */ /* 0x000fc600078e3cff */
[----:B------:R-:W-:Y:S01]  /*dde0*/  IMAD R9, R8, 0x8, R3 ;  /* 0x0000000808097824 */ /* 0x000fe200078e0203 */
[----:B------:R-:W-:Y:S01]  /*ddf0*/  SHF.L.U32 R4, R5, 0x1f, RZ ;  /* 0x0000001f05047819 */ /* 0x000fe200000006ff */
[----:B0-----:R-:W-:Y:S06]  /*de00*/  @!P0 BRA `(.L_x_370) ;  /* 0x0000000800b48947 */ /* 0x001fec0003800000 */
.L_x_394:
[----:B------:R-:W1:Y:S01]  /*de10*/  SYNCS.PHASECHK.TRANS64.TRYWAIT P0, [R9+URZ], R4 ;  /* 0x00000004090075a7 */ /* 0x000e62000800017f */
[----:B------:R-:W-:-:S05]  /*de20*/  VIADD R0, R8, 0x1 ;  /* 0x0000000108007836 */ /* 0x000fca0000000000 */
[----:B------:R-:W-:-:S04]  /*de30*/  ISETP.NE.AND P1, PT, R0, 0x11, PT ;  /* 0x000000110000780c */ /* 0x000fc80003f25270 */
[----:B0-----:R-:W-:Y:S02]  /*de40*/  SEL R2, RZ, 0x1, P1 ;  /* 0x00000001ff027807 */ /* 0x001fe40000800000 */
[----:B------:R-:W-:Y:S02]  /*de50*/  SEL R0, R0, RZ, P1 ;  /* 0x000000ff00007207 */ /* 0x000fe40000800000 */
[----:B------:R-:W-:-:S03]  /*de60*/  LOP3.LUT R7, R5, R2, RZ, 0x3c, !PT ;  /* 0x0000000205077212 */ /* 0x000fc600078e3cff */
[----:B------:R-:W-:Y:S01]  /*de70*/  IMAD R6, R0, 0x8, R3 ;  /* 0x0000000800067824 */ /* 0x000fe200078e0203 */
[----:B------:R-:W-:Y:S01]  /*de80*/  SHF.L.U32 R5, R7, 0x1f, RZ ;  /* 0x0000001f07057819 */ /* 0x000fe200000006ff */
[----:B-1----:R-:W-:Y:S06]  /*de90*/  @!P0 BRA `(.L_x_371) ;  /* 0x0000000800a48947 */ /* 0x002fec0003800000 */
.L_x_395:
[----:B------:R-:W1:Y:S01]  /*dea0*/  SYNCS.PHASECHK.TRANS64.TRYWAIT P0, [R6+URZ], R5 ;  /* 0x00000005060075a7 */ /* 0x000e62000800017f */
[----:B------:R-:W-:-:S05]  /*deb0*/  VIADD R0, R0, 0x1 ;  /* 0x0000000100007836 */ /* 0x000fca0000000000 */
[----:B------:R-:W-:-:S04]  /*dec0*/  ISETP.NE.AND P1, PT, R0, 0x11, PT ;  /* 0x000000110000780c */ /* 0x000fc80003f25270 */
[----:B------:R-:W-:Y:S02]  /*ded0*/  SEL R2, RZ, 0x1, P1 ;  /* 0x00000001ff027807 */ /* 0x000fe40000800000 */
[----:B------:R-:W-:Y:S02]  /*dee0*/  SEL R0, R0, RZ, P1 ;  /* 0x000000ff00007207 */ /* 0x000fe40000800000 */
[----:B------:R-:W-:-:S03]  /*def0*/  LOP3.LUT R7, R7, R2, RZ, 0x3c, !PT ;  /* 0x0000000207077212 */ /* 0x000fc600078e3cff */
[----:B0-----:R-:W-:Y:S01]  /*df00*/  IMAD R9, R0, 0x8, R3 ;  /* 0x0000000800097824 */ /* 0x001fe200078e0203 */
[----:B------:R-:W-:Y:S01]  /*df10*/  SHF.L.U32 R4, R7, 0x1f, RZ ;  /* 0x0000001f07047819 */ /* 0x000fe200000006ff */
[----:B-1----:R-:W-:Y:S06]  /*df20*/  @!P0 BRA `(.L_x_372) ;  /* 0x0000000800948947 */ /* 0x002fec0003800000 */
.L_x_396:
        /* <DEDUP_REMOVED lines=9> */
.L_x_397:
        /* <DEDUP_REMOVED lines=9> */
.L_x_398:
        /* <DEDUP_REMOVED lines=9> */
.L_x_399:
        /* <DEDUP_REMOVED lines=9> */
.L_x_400:
        /* <DEDUP_REMOVED lines=9> */
.L_x_401:
        /* <DEDUP_REMOVED lines=9> */
.L_x_402:
        /* <DEDUP_REMOVED lines=9> */
.L_x_403:
        /* <DEDUP_REMOVED lines=9> */
.L_x_404:
        /* <DEDUP_REMOVED lines=9> */
.L_x_405:
        /* <DEDUP_REMOVED lines=9> */
.L_x_406:
        /* <DEDUP_REMOVED lines=9> */
.L_x_407:
        /* <DEDUP_REMOVED lines=9> */
.L_x_408:
[----:B------:R-:W1:Y:S01]  /*e5f0*/  SYNCS.PHASECHK.TRANS64.TRYWAIT P0, [R9+URZ], R4 ;  /* 0x00000004090075a7 */ /* 0x000e62000800017f */
[----:B------:R-:W-:-:S05]  /*e600*/  VIADD R0, R0, 0x1 ;  /* 0x0000000100007836 */ /* 0x000fca0000000000 */
[----:B------:R-:W-:-:S04]  /*e610*/  ISETP.NE.AND P1, PT, R0, 0x11, PT ;  /* 0x000000110000780c */ /* 0x000fc80003f25270 */
[----:B------:R-:W-:Y:S02]  /*e620*/  SEL R2, RZ, 0x1, P1 ;  /* 0x00000001ff027807 */ /* 0x000fe40000800000 */
[----:B------:R-:W-:Y:S02]  /*e630*/  SEL R0, R0, RZ, P1 ;  /* 0x000000ff00007207 */ /* 0x000fe40000800000 */
[----:B------:R-:W-:Y:S01]  /*e640*/  LOP3.LUT R2, R7, R2, RZ, 0x3c, !PT ;  /* 0x0000000207027212 */ /* 0x000fe200078e3cff */
[----:B-1----:R-:W-:Y:S06]  /*e650*/  @!P0 BRA `(.L_x_385) ;  /* 0x0000000400cc8947 */ /* 0x002fec0003800000 */
.L_x_409:
[----:B------:R-:W-:Y:S01]  /*e660*/  IMAD R3, R0, 0x8, R3 ;  /* 0x0000000800037824 */ /* 0x000fe200078e0203 */
[----:B------:R-:W-:-:S07]  /*e670*/  SHF.L.U32 R0, R2, 0x1f, RZ ;  /* 0x0000001f02007819 */ /* 0x000fce00000006ff */
.L_x_386:
[----:B--2---:R2:W3:Y:S02]  /*e680*/  SYNCS.PHASECHK.TRANS64.TRYWAIT P0, [R3+URZ], R0 ;  /* 0x00000000030075a7 */ /* 0x0044e4000800017f */
[----:B---3--:R-:W-:Y:S05]  /*e690*/  @!P0 NANOSLEEP.SYNCS 0x989680 ;  /* 0x009896800000895d */ /* 0x008fea0003900000 */
[----:B------:R-:W3:Y:S02]  /*e6a0*/  @!P0 SYNCS.PHASECHK.TRANS64 P0, [R3+URZ], R0 ;  /* 0x00000000030085a7 */ /* 0x000ee4000800007f */
[----:B---3--:R-:W-:Y:S05]  /*e6b0*/  @!P0 BRA `(.L_x_386) ;  /* 0xfffffffc00f08947 */ /* 0x008fea000383ffff */
.L_x_368:
[----:B------:R-:W-:Y:S05]  /*e6c0*/  BSYNC B0 ;  /* 0x0000000000007941 */ /* 0x000fea0003800000 */
.L_x_367:
[----:B------:R-:W-:Y:S05]  /*e6d0*/  EXIT ;  /* 0x000000000000794d */ /* 0x000fea0003800000 */
.L_x_18:
[----:B----4-:R4:W0:Y:S02]  /*e6e0*/  SYNCS.PHASECHK.TRANS64.TRYWAIT P1, [R3+URZ], R0 ;  /* 0x00000000030075a7 */ /* 0x010824000802017f */
[----:B0-----:R-:W-:Y:S05]  /*e6f0*/  @!P1 NANOSLEEP.SYNCS 0x989680 ;  /* 0x009896800000995d */ /* 0x001fea0003900000 */
[----:B------:R-:W0:Y:S02]  /*e700*/  @!P1 SYNCS.PHASECHK.TRANS64 P1, [R3+URZ], R0 ;  /* 0x00000000030095a7 */ /* 0x000e24000802007f */
[----:B0-----:R-:W-:Y:S05]  /*e710*/  @!P1 BRA `(.L_x_18) ;  /* 0xfffffffc00f09947 */ /* 0x001fea000383ffff */
[----:B------:R-:W-:Y:S05]  /*e720*/  BRA `(.L_x_17) ;  /* 0xffffff2c009c7947 */ /* 0x000fea000383ffff */
.L_x_23:
[----:B-1----:R-:W-:-:S04]  /*e730*/  IMAD.U32 R5, RZ, RZ, UR4 ;  /* 0x00000004ff057e24 */ /* 0x002fc8000f8e00ff */
[----:B------:R1:W3:Y:S03]  /*e740*/  SYNCS.PHASECHK.TRANS64.TRYWAIT P1, [R5+URZ], R4 ;  /* 0x00000004050075a7 */ /* 0x0002e6000802017f */
[----:B---3--:R-:W-:Y:S05]  /*e750*/  @!P1 NANOSLEEP.SYNCS 0x989680 ;  /* 0x009896800000995d */ /* 0x008fea0003900000 */
[----:B------:R-:W3:Y:S02]  /*e760*/  @!P1 SYNCS.PHASECHK.TRANS64 P1, [R5+URZ], R4 ;  /* 0x00000004050095a7 */ /* 0x000ee4000802007f */
[----:B---3--:R-:W-:Y:S05]  /*e770*/  @!P1 BRA `(.L_x_23) ;  /* 0xfffffffc00ec9947 */ /* 0x008fea000383ffff */
[----:B------:R-:W-:Y:S05]  /*e780*/  BRA `(.L_x_22) ;  /* 0xffffff3000f47947 */ /* 0x000fea000383ffff */
.L_x_354:
[----:B------:R-:W-:Y:S01]  /*e790*/  BSSY B1, `(.L_x_387) ;  /* 0x0000006000017945 */ /* 0x000fe20003800000 */
[----:B------:R-:W-:-:S07]  /*e7a0*/  IMAD.MOV.U32 R15, RZ, RZ, -0x1 ;  /* 0xffffffffff0f7424 */ /* 0x000fce00078e00ff */
[----:B------:R-:W-:Y:S05]  /*e7b0*/  WARPSYNC.COLLECTIVE R15, `(.L_x_388) ;  /* 0x000000000f0c7348 */ /* 0x000fea0003c00000 */
[----:B------:R-:W-:Y:S02]  /*e7c0*/  ELECT P6, UR62, PT ;  /* 0x00000000003e782f */ /* 0x000fe400038c0000 */
[----:B------:R-:W-:Y:S01]  /*e7d0*/  MOV R14, UR62 ;  /* 0x0000003e000e7c02 */ /* 0x000fe20008000f00 */
[----:B------:R-:W-:Y:S10]  /*e7e0*/  ENDCOLLECTIVE ;  /* 0x000000000000791b */ /* 0x000ff40003800000 */
.L_x_388:
[----:B------:R-:W-:Y:S05]  /*e7f0*/  BSYNC B1 ;  /* 0x0000000000017941 */ /* 0x000fea0003800000 */
.L_x_387:
[----:B------:R-:W-:Y:S05]  /*e800*/  BRA `(.L_x_389) ;  /* 0xffffffe800587947 */ /* 0x000fea000383ffff */
.L_x_357:
[----:B-1----:R1:W2:Y:S02]  /*e810*/  SYNCS.PHASECHK.TRANS64.TRYWAIT P1, [R13+URZ+0x88], R4 ;  /* 0x000088040d0075a7 */ /* 0x0022a4000802017f */
[----:B--2---:R-:W-:Y:S05]  /*e820*/  @!P1 NANOSLEEP.SYNCS 0x989680 ;  /* 0x009896800000995d */ /* 0x004fea0003900000 */
[----:B------:R-:W2:Y:S02]  /*e830*/  @!P1 SYNCS.PHASECHK.TRANS64 P1, [R13+URZ+0x88], R4 ;  /* 0x000088040d0095a7 */ /* 0x000ea4000802007f */
[----:B--2---:R-:W-:Y:S05]  /*e840*/  @!P1 BRA `(.L_x_357) ;  /* 0xfffffffc00f09947 */ /* 0x004fea000383ffff */
[----:B------:R-:W-:Y:S05]  /*e850*/  BRA `(.L_x_390) ;  /* 0xffffffe8008c7947 */ /* 0x000fea000383ffff */
.L_x_366:
[----:B------:R-:W-:Y:S01]  /*e860*/  BSSY B0, `(.L_x_391) ;  /* 0x0000006000007945 */ /* 0x000fe20003800000 */
[----:B------:R-:W-:-:S07]  /*e870*/  IMAD.MOV.U32 R15, RZ, RZ, -0x1 ;  /* 0xffffffffff0f7424 */ /* 0x000fce00078e00ff */
[----:B------:R-:W-:Y:S05]  /*e880*/  WARPSYNC.COLLECTIVE R15, `(.L_x_392) ;  /* 0x000000000f0c7348 */ /* 0x000fea0003c00000 */
[----:B------:R-:W-:Y:S02]  /*e890*/  ELECT P6, UR62, PT ;  /* 0x00000000003e782f */ /* 0x000fe400038c0000 */
[----:B------:R-:W-:Y:S01]  /*e8a0*/  MOV R14, UR62 ;  /* 0x0000003e000e7c02 */ /* 0x000fe20008000f00 */
[----:B------:R-:W-:Y:S10]  /*e8b0*/  ENDCOLLECTIVE ;  /* 0x000000000000791b */ /* 0x000ff40003800000 */
.L_x_392:
[----:B------:R-:W-:Y:S05]  /*e8c0*/  BSYNC B0 ;  /* 0x0000000000007941 */ /* 0x000fea0003800000 */
.L_x_391:
[----:B------:R-:W-:Y:S05]  /*e8d0*/  BRA `(.L_x_393) ;  /* 0xfffffff000f47947 */ /* 0x000fea000383ffff */
.L_x_370:
[----:B0-----:R0:W1:Y:S02]  /*e8e0*/  SYNCS.PHASECHK.TRANS64.TRYWAIT P0, [R7+URZ], R2 ;  /* 0x00000002070075a7 */ /* 0x001064000800017f */
[----:B-1----:R-:W-:Y:S05]  /*e8f0*/  @!P0 NANOSLEEP.SYNCS 0x989680 ;  /* 0x009896800000895d */ /* 0x002fea0003900000 */
[----:B------:R-:W1:Y:S02]  /*e900*/  @!P0 SYNCS.PHASECHK.TRANS64 P0, [R7+URZ], R2 ;  /* 0x00000002070085a7 */ /* 0x000e64000800007f */
[----:B-1----:R-:W-:Y:S05]  /*e910*/  @!P0 BRA `(.L_x_370) ;  /* 0xfffffffc00f08947 */ /* 0x002fea000383ffff */
[----:B------:R-:W-:Y:S05]  /*e920*/  BRA `(.L_x_394) ;  /* 0xfffffff400387947 */ /* 0x000fea000383ffff */
.L_x_371:
[----:B0-----:R0:W1:Y:S02]  /*e930*/  SYNCS.PHASECHK.TRANS64.TRYWAIT P0, [R9+URZ], R4 ;  /* 0x00000004090075a7 */ /* 0x001064000800017f */
[----:B-1----:R-:W-:Y:S05]  /*e940*/  @!P0 NANOSLEEP.SYNCS 0x989680 ;  /* 0x009896800000895d */ /* 0x002fea0003900000 */
[----:B------:R-:W1:Y:S02]  /*e950*/  @!P0 SYNCS.PHASECHK.TRANS64 P0, [R9+URZ], R4 ;  /* 0x00000004090085a7 */ /* 0x000e64000800007f */
[----:B-1----:R-:W-:Y:S05]  /*e960*/  @!P0 BRA `(.L_x_371) ;  /* 0xfffffffc00f08947 */ /* 0x002fea000383ffff */
[----:B------:R-:W-:Y:S05]  /*e970*/  BRA `(.L_x_395) ;  /* 0xfffffff400487947 */ /* 0x000fea000383ffff */
.L_x_372:
[----:B0-----:R0:W1:Y:S02]  /*e980*/  SYNCS.PHASECHK.TRANS64.TRYWAIT P0, [R6+URZ], R5 ;  /* 0x00000005060075a7 */ /* 0x001064000800017f */
[----:B-1----:R-:W-:Y:S05]  /*e990*/  @!P0 NANOSLEEP.SYNCS 0x989680 ;  /* 0x009896800000895d */ /* 0x002fea0003900000 */
[----:B------:R-:W1:Y:S02]  /*e9a0*/  @!P0 SYNCS.PHASECHK.TRANS64 P0, [R6+URZ], R5 ;  /* 0x00000005060085a7 */ /* 0x000e64000800007f */
[----:B-1----:R-:W-:Y:S05]  /*e9b0*/  @!P0 BRA `(.L_x_372) ;  /* 0xfffffffc00f08947 */ /* 0x002fea000383ffff */
[----:B------:R-:W-:Y:S05]  /*e9c0*/  BRA `(.L_x_396) ;  /* 0xfffffff400587947 */ /* 0x000fea000383ffff */
.L_x_373:
[----:B0-----:R0:W1:Y:S02]  /*e9d0*/  SYNCS.PHASECHK.TRANS64.TRYWAIT P0, [R9+URZ], R4 ;  /* 0x00000004090075a7 */ /* 0x001064000800017f */
[----:B-1----:R-:W-:Y:S05]  /*e9e0*/  @!P0 NANOSLEEP.SYNCS 0x989680 ;  /* 0x009896800000895d */ /* 0x002fea0003900000 */
[----:B------:R-:W1:Y:S02]  /*e9f0*/  @!P0 SYNCS.PHASECHK.TRANS64 P0, [R9+URZ], R4 ;  /* 0x00000004090085a7 */ /* 0x000e64000800007f */
[----:B-1----:R-:W-:Y:S05]  /*ea00*/  @!P0 BRA `(.L_x_373) ;  /* 0xfffffffc00f08947 */ /* 0x002fea000383ffff */
[----:B------:R-:W-:Y:S05]  /*ea10*/  BRA `(.L_x_397) ;  /* 0xfffffff400687947 */ /* 0x000fea000383ffff */
.L_x_374:
[----:B0-----:R0:W1:Y:S02]  /*ea20*/  SYNCS.PHASECHK.TRANS64.TRYWAIT P0, [R6+URZ], R5 ;  /* 0x00000005060075a7 */ /* 0x001064000800017f */
[----:B-1----:R-:W-:Y:S05]  /*ea30*/  @!P0 NANOSLEEP.SYNCS 0x989680 ;  /* 0x009896800000895d */ /* 0x002fea0003900000 */
[----:B------:R-:W1:Y:S02]  /*ea40*/  @!P0 SYNCS.PHASECHK.TRANS64 P0, [R6+URZ], R5 ;  /* 0x00000005060085a7 */ /* 0x000e64000800007f */
[----:B-1----:R-:W-:Y:S05]  /*ea50*/  @!P0 BRA `(.L_x_374) ;  /* 0xfffffffc00f08947 */ /* 0x002fea000383ffff */
[----:B------:R-:W-:Y:S05]  /*ea60*/  BRA `(.L_x_398) ;  /* 0xfffffff400787947 */ /* 0x000fea000383ffff */
.L_x_375:
[----:B0-----:R0:W1:Y:S02]  /*ea70*/  SYNCS.PHASECHK.TRANS64.TRYWAIT P0, [R9+URZ], R4 ;  /* 0x00000004090075a7 */ /* 0x001064000800017f */
[----:B-1----:R-:W-:Y:S05]  /*ea80*/  @!P0 NANOSLEEP.SYNCS 0x989680 ;  /* 0x009896800000895d */ /* 0x002fea0003900000 */
[----:B------:R-:W1:Y:S02]  /*ea90*/  @!P0 SYNCS.PHASECHK.TRANS64 P0, [R9+URZ], R4 ;  /* 0x00000004090085a7 */ /* 0x000e64000800007f */
[----:B-1----:R-:W-:Y:S05]  /*eaa0*/  @!P0 BRA `(.L_x_375) ;  /* 0xfffffffc00f08947 */ /* 0x002fea000383ffff */
[----:B------:R-:W-:Y:S05]  /*eab0*/  BRA `(.L_x_399) ;  /* 0xfffffff400887947 */ /* 0x000fea000383ffff */
.L_x_376:
[----:B0-----:R0:W1:Y:S02]  /*eac0*/  SYNCS.PHASECHK.TRANS64.TRYWAIT P0, [R6+URZ], R5 ;  /* 0x00000005060075a7 */ /* 0x001064000800017f */
[----:B-1----:R-:W-:Y:S05]  /*ead0*/  @!P0 NANOSLEEP.SYNCS 0x989680 ;  /* 0x009896800000895d */ /* 0x002fea0003900000 */
[----:B------:R-:W1:Y:S02]  /*eae0*/  @!P0 SYNCS.PHASECHK.TRANS64 P0, [R6+URZ], R5 ;  /* 0x00000005060085a7 */ /* 0x000e64000800007f */
[----:B-1----:R-:W-:Y:S05]  /*eaf0*/  @!P0 BRA `(.L_x_376) ;  /* 0xfffffffc00f08947 */ /* 0x002fea000383ffff */
[----:B------:R-:W-:Y:S05]  /*eb00*/  BRA `(.L_x_400) ;  /* 0xfffffff400987947 */ /* 0x000fea000383ffff */
.L_x_377:
[----:B0-----:R0:W1:Y:S02]  /*eb10*/  SYNCS.PHASECHK.TRANS64.TRYWAIT P0, [R9+URZ], R4 ;  /* 0x00000004090075a7 */ /* 0x001064000800017f */
[----:B-1----:R-:W-:Y:S05]  /*eb20*/  @!P0 NANOSLEEP.SYNCS 0x989680 ;  /* 0x009896800000895d */ /* 0x002fea0003900000 */
[----:B------:R-:W1:Y:S02]  /*eb30*/  @!P0 SYNCS.PHASECHK.TRANS64 P0, [R9+URZ], R4 ;  /* 0x00000004090085a7 */ /* 0x000e64000800007f */
[----:B-1----:R-:W-:Y:S05]  /*eb40*/  @!P0 BRA `(.L_x_377) ;  /* 0xfffffffc00f08947 */ /* 0x002fea000383ffff */
[----:B------:R-:W-:Y:S05]  /*eb50*/  BRA `(.L_x_401) ;  /* 0xfffffff400a87947 */ /* 0x000fea000383ffff */
.L_x_378:
[----:B0-----:R0:W1:Y:S02]  /*eb60*/  SYNCS.PHASECHK.TRANS64.TRYWAIT P0, [R6+URZ], R5 ;  /* 0x00000005060075a7 */ /* 0x001064000800017f */
[----:B-1----:R-:W-:Y:S05]  /*eb70*/  @!P0 NANOSLEEP.SYNCS 0x989680 ;  /* 0x009896800000895d */ /* 0x002fea0003900000 */
[----:B------:R-:W1:Y:S02]  /*eb80*/  @!P0 SYNCS.PHASECHK.TRANS64 P0, [R6+URZ], R5 ;  /* 0x00000005060085a7 */ /* 0x000e64000800007f */
[----:B-1----:R-:W-:Y:S05]  /*eb90*/  @!P0 BRA `(.L_x_378) ;  /* 0xfffffffc00f08947 */ /* 0x002fea000383ffff */
[----:B------:R-:W-:Y:S05]  /*eba0*/  BRA `(.L_x_402) ;  /* 0xfffffff400b87947 */ /* 0x000fea000383ffff */
.L_x_379:
[----:B0-----:R0:W1:Y:S02]  /*ebb0*/  SYNCS.PHASECHK.TRANS64.TRYWAIT P0, [R9+URZ], R4 ;  /* 0x00000004090075a7 */ /* 0x001064000800017f */
[----:B-1----:R-:W-:Y:S05]  /*ebc0*/  @!P0 NANOSLEEP.SYNCS 0x989680 ;  /* 0x009896800000895d */ /* 0x002fea0003900000 */
[----:B------:R-:W1:Y:S02]  /*ebd0*/  @!P0 SYNCS.PHASECHK.TRANS64 P0, [R9+URZ], R4 ;  /* 0x00000004090085a7 */ /* 0x000e64000800007f */
[----:B-1----:R-:W-:Y:S05]  /*ebe0*/  @!P0 BRA `(.L_x_379) ;  /* 0xfffffffc00f08947 */ /* 0x002fea000383ffff */
[----:B------:R-:W-:Y:S05]  /*ebf0*/  BRA `(.L_x_403) ;  /* 0xfffffff400c87947 */ /* 0x000fea000383ffff */
.L_x_380:
[----:B0-----:R0:W1:Y:S02]  /*ec00*/  SYNCS.PHASECHK.TRANS64.TRYWAIT P0, [R6+URZ], R5 ;  /* 0x00000005060075a7 */ /* 0x001064000800017f */
[----:B-1----:R-:W-:Y:S05]  /*ec10*/  @!P0 NANOSLEEP.SYNCS 0x989680 ;  /* 0x009896800000895d */ /* 0x002fea0003900000 */
[----:B------:R-:W1:Y:S02]  /*ec20*/  @!P0 SYNCS.PHASECHK.TRANS64 P0, [R6+URZ], R5 ;  /* 0x00000005060085a7 */ /* 0x000e64000800007f */
[----:B-1----:R-:W-:Y:S05]  /*ec30*/  @!P0 BRA `(.L_x_380) ;  /* 0xfffffffc00f08947 */ /* 0x002fea000383ffff */
[----:B------:R-:W-:Y:S05]  /*ec40*/  BRA `(.L_x_404) ;  /* 0xfffffff400d87947 */ /* 0x000fea000383ffff */
.L_x_381:
[----:B0-----:R0:W1:Y:S02]  /*ec50*/  SYNCS.PHASECHK.TRANS64.TRYWAIT P0, [R9+URZ], R4 ;  /* 0x00000004090075a7 */ /* 0x001064000800017f */
[----:B-1----:R-:W-:Y:S05]  /*ec60*/  @!P0 NANOSLEEP.SYNCS 0x989680 ;  /* 0x009896800000895d */ /* 0x002fea0003900000 */
[----:B------:R-:W1:Y:S02]  /*ec70*/  @!P0 SYNCS.PHASECHK.TRANS64 P0, [R9+URZ], R4 ;  /* 0x00000004090085a7 */ /* 0x000e64000800007f */
[----:B-1----:R-:W-:Y:S05]  /*ec80*/  @!P0 BRA `(.L_x_381) ;  /* 0xfffffffc00f08947 */ /* 0x002fea000383ffff */
[----:B------:R-:W-:Y:S05]  /*ec90*/  BRA `(.L_x_405) ;  /* 0xfffffff400e87947 */ /* 0x000fea000383ffff */
.L_x_382:
[----:B0-----:R0:W1:Y:S02]  /*eca0*/  SYNCS.PHASECHK.TRANS64.TRYWAIT P0, [R6+URZ], R5 ;  /* 0x00000005060075a7 */ /* 0x001064000800017f */
[----:B-1----:R-:W-:Y:S05]  /*ecb0*/  @!P0 NANOSLEEP.SYNCS 0x989680 ;  /* 0x009896800000895d */ /* 0x002fea0003900000 */
[----:B------:R-:W1:Y:S02]  /*ecc0*/  @!P0 SYNCS.PHASECHK.TRANS64 P0, [R6+URZ], R5 ;  /* 0x00000005060085a7 */ /* 0x000e64000800007f */
[----:B-1----:R-:W-:Y:S05]  /*ecd0*/  @!P0 BRA `(.L_x_382) ;  /* 0xfffffffc00f08947 */ /* 0x002fea000383ffff */
[----:B------:R-:W-:Y:S05]  /*ece0*/  BRA `(.L_x_406) ;  /* 0xfffffff400f87947 */ /* 0x000fea000383ffff */
.L_x_383:
[----:B0-----:R0:W1:Y:S02]  /*ecf0*/  SYNCS.PHASECHK.TRANS64.TRYWAIT P0, [R9+URZ], R4 ;  /* 0x00000004090075a7 */ /* 0x001064000800017f */
[----:B-1----:R-:W-:Y:S05]  /*ed00*/  @!P0 NANOSLEEP.SYNCS 0x989680 ;  /* 0x009896800000895d */ /* 0x002fea0003900000 */
[----:B------:R-:W1:Y:S02]  /*ed10*/  @!P0 SYNCS.PHASECHK.TRANS64 P0, [R9+URZ], R4 ;  /* 0x00000004090085a7 */ /* 0x000e64000800007f */
[----:B-1----:R-:W-:Y:S05]  /*ed20*/  @!P0 BRA `(.L_x_383) ;  /* 0xfffffffc00f08947 */ /* 0x002fea000383ffff */
[----:B------:R-:W-:Y:S05]  /*ed30*/  BRA `(.L_x_407) ;  /* 0xfffffff800087947 */ /* 0x000fea000383ffff */
.L_x_384:
[----:B0-----:R0:W1:Y:S02]  /*ed40*/  SYNCS.PHASECHK.TRANS64.TRYWAIT P0, [R6+URZ], R5 ;  /* 0x00000005060075a7 */ /* 0x001064000800017f */
[----:B-1----:R-:W-:Y:S05]  /*ed50*/  @!P0 NANOSLEEP.SYNCS 0x989680 ;  /* 0x009896800000895d */ /* 0x002fea0003900000 */
[----:B------:R-:W1:Y:S02]  /*ed60*/  @!P0 SYNCS.PHASECHK.TRANS64 P0, [R6+URZ], R5 ;  /* 0x00000005060085a7 */ /* 0x000e64000800007f */
[----:B-1----:R-:W-:Y:S05]  /*ed70*/  @!P0 BRA `(.L_x_384) ;  /* 0xfffffffc00f08947 */ /* 0x002fea000383ffff */
[----:B------:R-:W-:Y:S05]  /*ed80*/  BRA `(.L_x_408) ;  /* 0xfffffff800187947 */ /* 0x000fea000383ffff */
.L_x_385:
[----:B-1----:R1:W2:Y:S02]  /*ed90*/  SYNCS.PHASECHK.TRANS64.TRYWAIT P0, [R9+URZ], R4 ;  /* 0x00000004090075a7 */ /* 0x0022a4000800017f */
[----:B--2---:R-:W-:Y:S05]  /*eda0*/  @!P0 NANOSLEEP.SYNCS 0x989680 ;  /* 0x009896800000895d */ /* 0x004fea0003900000 */
[----:B------:R-:W2:Y:S02]  /*edb0*/  @!P0 SYNCS.PHASECHK.TRANS64 P0, [R9+URZ], R4 ;  /* 0x00000004090085a7 */ /* 0x000ea4000800007f */
[----:B--2---:R-:W-:Y:S05]  /*edc0*/  @!P0 BRA `(.L_x_385) ;  /* 0xfffffffc00f08947 */ /* 0x004fea000383ffff */
[----:B------:R-:W-:Y:S05]  /*edd0*/  BRA `(.L_x_409) ;  /* 0xfffffff800207947 */ /* 0x000fea000383ffff */
.L_x_410:
[----:B------:R-:W-:-:S00]  /*ede0*/  BRA `(.L_x_410) ;  /* 0xfffffffc00fc7947 */ /* 0x000fc0000383ffff */
[----:B------:R-:W-:-:S00]  /*edf0*/  NOP ;  /* 0x0000000000007918 */ /* 0x000fc00000000000 */
        /* <DEDUP_REMOVED lines=8> */
.L_x_411:


//--------------------- .nv.global.init           --------------------------
	.section	.nv.global.init,"aw",@progbits
.nv.global.init:
	.type		$str$22,@object
	.size		$str$22,($str$23 - $str$22)
$str$22:
        /*0000*/ 	.byte	0x6b, 0x5f, 0x74, 0x69, 0x6c, 0x65, 0x5f, 0x63, 0x6f, 0x75, 0x6e, 0x74, 0x20, 0x3e, 0x3d, 0x20
        /*0010*/ 	.byte	0x31, 0x00
	.type		$str$23,@object
	.size		$str$23,(__unnamed_1 - $str$23)
$str$23:
        /*0012*/ 	.byte	0x2f, 0x74, 0x6d, 0x70, 0x2f, 0x63, 0x75, 0x74, 0x6c, 0x61, 0x73, 0x73, 0x5f, 0x73, 0x77, 0x65
        /*0022*/ 	.byte	0x65, 0x70, 0x5f, 0x73, 0x72, 0x63, 0x2f, 0x69, 0x6e, 0x63, 0x6c, 0x75, 0x64, 0x65, 0x2f, 0x63
        /*0032*/ 	.byte	0x75, 0x74, 0x6c, 0x61, 0x73, 0x73, 0x2f, 0x67, 0x65, 0x6d, 0x6d, 0x2f, 0x63, 0x6f, 0x6c, 0x6c
        /*0042*/ 	.byte	0x65, 0x63, 0x74, 0x69, 0x76, 0x65, 0x2f, 0x73, 0x6d, 0x39, 0x30, 0x5f, 0x6d, 0x6d, 0x61, 0x5f
        /*0052*/ 	.byte	0x74, 0x6d, 0x61, 0x5f, 0x67, 0x6d, 0x6d, 0x61, 0x5f, 0x73, 0x73, 0x5f, 0x77, 0x61, 0x72, 0x70
        /*0062*/ 	.byte	0x73, 0x70, 0x65, 0x63, 0x69, 0x61, 0x6c, 0x69, 0x7a, 0x65, 0x64, 0x2e, 0x68, 0x70, 0x70, 0x00
	.type		__unnamed_1,@object
	.size		__unnamed_1,(.L_0 - __unnamed_1)
__unnamed_1:
        /*0072*/ 	.byte	0x76, 0x6f, 0x69, 0x64, 0x20, 0x63, 0x75, 0x74, 0x6c, 0x61, 0x73, 0x73, 0x3a, 0x3a, 0x67, 0x65
        /* <DEDUP_REMOVED lines=180> */
        /*0bc2*/ 	.byte	0x6e, 0x74, 0x69, 0x74, 0x79, 0x5d, 0x00
.L_0:


//--------------------- .nv.shared._ZN7cutlass13device_kernelINS_4gemm6kernel13GemmUniversalIN4cute5tupleIJiiiiEEENS1_10collective13CollectiveMmaINS1_34MainloopSm90TmaGmmaWarpSpecializedILi17ENS5_IJNS4_1CILi1EEESB_SB_EEENS1_35KernelTmaWarpSpecializedCooperativeEEENS5_IJNSA_ILi256EEENSA_ILi160EEENSA_ILi16EEEEEENS_10bfloat16_tENS5_IJlSB_lEEESJ_SK_NS4_8TiledMMAINS4_8MMA_AtomIJNS4_4SM904GMMA27MMA_64x32x16_F32BF16BF16_SSILNSO_5MajorE0ELSQ_0ELNSO_7ScaleInE1ELSR_1EEEEEENS4_6LayoutINS5_IJNSA_ILi2EEESB_SB_EEENS5_IJSB_NSA_ILi0EEESX_EEEEENS5_IJNS4_10UnderscoreES10_S10_EEEEENS4_13SM90_TMA_LOADENS4_14ComposedLayoutINS4_7SwizzleILi1ELi4ELi3EEENS4_18smem_ptr_flag_bitsILi16EEENSU_INS5_IJNSA_ILi8EEESH_EEENS5_IJSH_SB_EEEEEEEvNS4_8identityES13_S1D_vS1E_EENS_8epilogue10collective6detail29Sm90TmaWarpSpecializedAdapterINS1H_15DefaultEpilogueISJ_SK_SK_NS1G_6thread17LinearCombinationISJ_Li1EffLNS1L_9ScaleType4KindE0ELNS_15FloatRoundStyleE2ESJ_EENS1_15EpilogueDefaultEEEEEvvEEEEvNT_6ParamsE --------------------------
	.section	.nv.shared._ZN7cutlass13device_kernelINS_4gemm6kernel13GemmUniversalIN4cute5tupleIJiiiiEEENS1_10collective13CollectiveMmaINS1_34MainloopSm90TmaGmmaWarpSpecializedILi17ENS5_IJNS4_1CILi1EEESB_SB_EEENS1_35KernelTmaWarpSpecializedCooperativeEEENS5_IJNSA_ILi256EEENSA_ILi160EEENSA_ILi16EEEEEENS_10bfloat16_tENS5_IJlSB_lEEESJ_SK_NS4_8TiledMMAINS4_8MMA_AtomIJNS4_4SM904GMMA27MMA_64x32x16_F32BF16BF16_SSILNSO_5MajorE0ELSQ_0ELNSO_7ScaleInE1ELSR_1EEEEEENS4_6LayoutINS5_IJNSA_ILi2EEESB_SB_EEENS5_IJSB_NSA_ILi0EEESX_EEEEENS5_IJNS4_10UnderscoreES10_S10_EEEEENS4_13SM90_TMA_LOADENS4_14ComposedLayoutINS4_7SwizzleILi1ELi4ELi3EEENS4_18smem_ptr_flag_bitsILi16EEENSU_INS5_IJNSA_ILi8EEESH_EEENS5_IJSH_SB_EEEEEEEvNS4_8identityES13_S1D_vS1E_EENS_8epilogue10collective6detail29Sm90TmaWarpSpecializedAdapterINS1H_15DefaultEpilogueISJ_SK_SK_NS1G_6thread17LinearCombinationISJ_Li1EffLNS1L_9ScaleType4KindE0ELNS_15FloatRoundStyleE2ESJ_EENS1_15EpilogueDefaultEEEEEvvEEEEvNT_6ParamsE,"aw",@nobits
	.sectionflags	@""
	.align	16
	.zero		1024


//--------------------- .nv.shared.reserved.0     --------------------------
	.section	.nv.shared.reserved.0,"aw",@nobits
	.weak		__nv_reservedSMEM_offset_0_alias
	.size		__nv_reservedSMEM_offset_0_alias, 0, 0
	.other		__nv_reservedSMEM_offset_0_alias,@"STO_CUDA_RESERVED_SHARED STV_DEFAULT"
__nv_reservedSMEM_offset_0_alias:
	.zero		0


//--------------------- .nv.global                --------------------------
	.section	.nv.global,"aw",@nobits
.nv.global:
	.type		_ZN40_INTERNAL_641a5142_4_k_cu_5b9f3691_153534cute1_E,@object
	.size		_ZN40_INTERNAL_641a5142_4_k_cu_5b9f3691_153534cute1_E,(_ZN40_INTERNAL_641a5142_4_k_cu_5b9f3691_153534cuda3std3__45__cpo6cbeginE - _ZN40_INTERNAL_641a5142_4_k_cu_5b9f3691_153534cute1_E)
_ZN40_INTERNAL_641a5142_4_k_cu_5b9f3691_153534cute1_E:
	.zero		1
	.type		_ZN40_INTERNAL_641a5142_4_k_cu_5b9f3691_153534cuda3std3__45__cpo6cbeginE,@object
	.size		_ZN40_INTERNAL_641a5142_4_k_cu_5b9f3691_153534cuda3std3__45__cpo6cbeginE,(_ZN40_INTERNAL_641a5142_4_k_cu_5b9f3691_153534cuda3std3__48in_placeE - _ZN40_INTERNAL_641a5142_4_k_cu_5b9f3691_153534cuda3std3__45__cpo6cbeginE)
_ZN40_INTERNAL_641a5142_4_k_cu_5b9f3691_153534cuda3std3__45__cpo6cbeginE:
	.zero		1
	.type		_ZN40_INTERNAL_641a5142_4_k_cu_5b9f3691_153534cuda3std3__48in_placeE,@object
	.size		_ZN40_INTERNAL_641a5142_4_k_cu_5b9f3691_153534cuda3std3__48in_placeE,(_ZN40_INTERNAL_641a5142_4_k_cu_5b9f3691_153534cuda3std6ranges3__45__cpo9iter_moveE - _ZN40_INTERNAL_641a5142_4_k_cu_5b9f3691_153534cuda3std3__48in_placeE)
_ZN40_INTERNAL_641a5142_4_k_cu_5b9f3691_153534cuda3std3__48in_placeE:
	.zero		1
	.type		_ZN40_INTERNAL_641a5142_4_k_cu_5b9f3691_153534cuda3std6ranges3__45__cpo9iter_moveE,@object
	.size		_ZN40_INTERNAL_641a5142_4_k_cu_5b9f3691_153534cuda3std6ranges3__45__cpo9iter_moveE,(_ZN40_INTERNAL_641a5142_4_k_cu_5b9f3691_153534cuda3std3__45__cpo5beginE - _ZN40_INTERNAL_641a5142_4_k_cu_5b9f3691_153534cuda3std6ranges3__45__cpo9iter_moveE)
_ZN40_INTERNAL_641a5142_4_k_cu_5b9f3691_153534cuda3std6ranges3__45__cpo9iter_moveE:
	.zero		1
	.type		_ZN40_INTERNAL_641a5142_4_k_cu_5b9f3691_153534cuda3std3__45__cpo5beginE,@object
	.size		_ZN40_INTERNAL_641a5142_4_k_cu_5b9f3691_153534cuda3std3__45__cpo5beginE,(_ZN40_INTERNAL_641a5142_4_k_cu_5b9f3691_153534cuda3std3__442_GLOBAL__N__641a5142_4_k_cu_5b9f3691_153536ignoreE - _ZN40_INTERNAL_641a5142_4_k_cu_5b9f3691_153534cuda3std3__45__cpo5beginE)
_ZN40_INTERNAL_641a5142_4_k_cu_5b9f3691_153534cuda3std3__45__cpo5beginE:
	.zero		1
	.type		_ZN40_INTERNAL_641a5142_4_k_cu_5b9f3691_153534cuda3std3__442_GLOBAL__N__641a5142_4_k_cu_5b9f3691_153536ignoreE,@object
	.size		_ZN40_INTERNAL_641a5142_4_k_cu_5b9f3691_153534cuda3std3__442_GLOBAL__N__641a5142_4_k_cu_5b9f3691_153536ignoreE,(_ZN40_INTERNAL_641a5142_4_k_cu_5b9f3691_153534cute7productE - _ZN40_INTERNAL_641a5142_4_k_cu_5b9f3691_153534cuda3std3__442_GLOBAL__N__641a5142_4_k_cu_5b9f3691_153536ignoreE)
_ZN40_INTERNAL_641a5142_4_k_cu_5b9f3691_153534cuda3std3__442_GLOBAL__N__641a5142_4_k_cu_5b9f3691_153536ignoreE:
	.zero		1
	.type		_ZN40_INTERNAL_641a5142_4_k_cu_5b9f3691_153534cute7productE,@object
	.size		_ZN40_INTERNAL_641a5142_4_k_cu_5b9f3691_153534cute7productE,(_ZN40_INTERNAL_641a5142_4_k_cu_5b9f3691_153534cuda3std3__45__cpo3endE - _ZN40_INTERNAL_641a5142_4_k_cu_5b9f3691_153534cute7productE)
_ZN40_INTERNAL_641a5142_4_k_cu_5b9f3691_153534cute7productE:
	.zero		1
	.type		_ZN40_INTERNAL_641a5142_4_k_cu_5b9f3691_153534cuda3std3__45__cpo3endE,@object
	.size		_ZN40_INTERNAL_641a5142_4_k_cu_5b9f3691_153534cuda3std3__45__cpo3endE,(_ZN40_INTERNAL_641a5142_4_k_cu_5b9f3691_153534cuda3std3__419piecewise_constructE - _ZN40_INTERNAL_641a5142_4_k_cu_5b9f3691_153534cuda3std3__45__cpo3endE)
_ZN40_INTERNAL_641a5142_4_k_cu_5b9f3691_153534cuda3std3__45__cpo3endE:
	.zero		1
	.type		_ZN40_INTERNAL_641a5142_4_k_cu_5b9f3691_153534cuda3std3__419piecewise_constructE,@object
	.size		_ZN40_INTERNAL_641a5142_4_k_cu_5b9f3691_153534cuda3std3__419piecewise_constructE,(_ZN40_INTERNAL_641a5142_4_k_cu_5b9f3691_153534cuda3std3__45__cpo4cendE - _ZN40_INTERNAL_641a5142_4_k_cu_5b9f3691_153534cuda3std3__419piecewise_constructE)
_ZN40_INTERNAL_641a5142_4_k_cu_5b9f3691_153534cuda3std3__419piecewise_constructE:
	.zero		1
	.type		_ZN40_INTERNAL_641a5142_4_k_cu_5b9f3691_153534cuda3std3__45__cpo4cendE,@object
	.size		_ZN40_INTERNAL_641a5142_4_k_cu_5b9f3691_153534cuda3std3__45__cpo4cendE,(_ZN40_INTERNAL_641a5142_4_k_cu_5b9f3691_153534cuda3std6ranges3__45__cpo4swapE - _ZN40_INTERNAL_641a5142_4_k_cu_5b9f3691_153534cuda3std3__45__cpo4cendE)
_ZN40_INTERNAL_641a5142_4_k_cu_5b9f3691_153534cuda3std3__45__cpo4cendE:
	.zero		1
	.type		_ZN40_INTERNAL_641a5142_4_k_cu_5b9f3691_153534cuda3std6ranges3__45__cpo4swapE,@object
	.size		_ZN40_INTERNAL_641a5142_4_k_cu_5b9f3691_153534cuda3std6ranges3__45__cpo4swapE,(.L_8 - _ZN40_INTERNAL_641a5142_4_k_cu_5b9f3691_153534cuda3std6ranges3__45__cpo4swapE)
_ZN40_INTERNAL_641a5142_4_k_cu_5b9f3691_153534cuda3std6ranges3__45__cpo4swapE:
	.zero		1
.L_8:


//--------------------- .nv.constant0._ZN7cutlass13device_kernelINS_4gemm6kernel13GemmUniversalIN4cute5tupleIJiiiiEEENS1_10collective13CollectiveMmaINS1_34MainloopSm90TmaGmmaWarpSpecializedILi17ENS5_IJNS4_1CILi1EEESB_SB_EEENS1_35KernelTmaWarpSpecializedCooperativeEEENS5_IJNSA_ILi256EEENSA_ILi160EEENSA_ILi16EEEEEENS_10bfloat16_tENS5_IJlSB_lEEESJ_SK_NS4_8TiledMMAINS4_8MMA_AtomIJNS4_4SM904GMMA27MMA_64x32x16_F32BF16BF16_SSILNSO_5MajorE0ELSQ_0ELNSO_7ScaleInE1ELSR_1EEEEEENS4_6LayoutINS5_IJNSA_ILi2EEESB_SB_EEENS5_IJSB_NSA_ILi0EEESX_EEEEENS5_IJNS4_10UnderscoreES10_S10_EEEEENS4_13SM90_TMA_LOADENS4_14ComposedLayoutINS4_7SwizzleILi1ELi4ELi3EEENS4_18smem_ptr_flag_bitsILi16EEENSU_INS5_IJNSA_ILi8EEESH_EEENS5_IJSH_SB_EEEEEEEvNS4_8identityES13_S1D_vS1E_EENS_8epilogue10collective6detail29Sm90TmaWarpSpecializedAdapterINS1H_15DefaultEpilogueISJ_SK_SK_NS1G_6thread17LinearCombinationISJ_Li1EffLNS1L_9ScaleType4KindE0ELNS_15FloatRoundStyleE2ESJ_EENS1_15EpilogueDefaultEEEEEvvEEEEvNT_6ParamsE --------------------------
	.section	.nv.constant0._ZN7cutlass13device_kernelINS_4gemm6kernel13GemmUniversalIN4cute5tupleIJiiiiEEENS1_10collective13CollectiveMmaINS1_34MainloopSm90TmaGmmaWarpSpecializedILi17ENS5_IJNS4_1CILi1EEESB_SB_EEENS1_35KernelTmaWarpSpecializedCooperativeEEENS5_IJNSA_ILi256EEENSA_ILi160EEENSA_ILi16EEEEEENS_10bfloat16_tENS5_IJlSB_lEEESJ_SK_NS4_8TiledMMAINS4_8MMA_AtomIJNS4_4SM904GMMA27MMA_64x32x16_F32BF16BF16_SSILNSO_5MajorE0ELSQ_0ELNSO_7ScaleInE1ELSR_1EEEEEENS4_6LayoutINS5_IJNSA_ILi2EEESB_SB_EEENS5_IJSB_NSA_ILi0EEESX_EEEEENS5_IJNS4_10UnderscoreES10_S10_EEEEENS4_13SM90_TMA_LOADENS4_14ComposedLayoutINS4_7SwizzleILi1ELi4ELi3EEENS4_18smem_ptr_flag_bitsILi16EEENSU_INS5_IJNSA_ILi8EEESH_EEENS5_IJSH_SB_EEEEEEEvNS4_8identityES13_S1D_vS1E_EENS_8epilogue10collective6detail29Sm90TmaWarpSpecializedAdapterINS1H_15DefaultEpilogueISJ_SK_SK_NS1G_6thread17LinearCombinationISJ_Li1EffLNS1L_9ScaleType4KindE0ELNS_15FloatRoundStyleE2ESJ_EENS1_15EpilogueDefaultEEEEEvvEEEEvNT_6ParamsE,"a",@progbits
	.sectionflags	@""
	.align	4
.nv.constant0._ZN7cutlass13device_kernelINS_4gemm6kernel13GemmUniversalIN4cute5tupleIJiiiiEEENS1_10collective13CollectiveMmaINS1_34MainloopSm90TmaGmmaWarpSpecializedILi17ENS5_IJNS4_1CILi1EEESB_SB_EEENS1_35KernelTmaWarpSpecializedCooperativeEEENS5_IJNSA_ILi256EEENSA_ILi160EEENSA_ILi16EEEEEENS_10bfloat16_tENS5_IJlSB_lEEESJ_SK_NS4_8TiledMMAINS4_8MMA_AtomIJNS4_4SM904GMMA27MMA_64x32x16_F32BF16BF16_SSILNSO_5MajorE0ELSQ_0ELNSO_7ScaleInE1ELSR_1EEEEEENS4_6LayoutINS5_IJNSA_ILi2EEESB_SB_EEENS5_IJSB_NSA_ILi0EEESX_EEEEENS5_IJNS4_10UnderscoreES10_S10_EEEEENS4_13SM90_TMA_LOADENS4_14ComposedLayoutINS4_7SwizzleILi1ELi4ELi3EEENS4_18smem_ptr_flag_bitsILi16EEENSU_INS5_IJNSA_ILi8EEESH_EEENS5_IJSH_SB_EEEEEEEvNS4_8identityES13_S1D_vS1E_EENS_8epilogue10collective6detail29Sm90TmaWarpSpecializedAdapterINS1H_15DefaultEpilogueISJ_SK_SK_NS1G_6thread17LinearCombinationISJ_Li1EffLNS1L_9ScaleType4KindE0ELNS_15FloatRoundStyleE2ESJ_EENS1_15EpilogueDefaultEEEEEvvEEEEvNT_6ParamsE:
	.zero		1664


//--------------------- SYMBOLS --------------------------

	.type		.nv.reservedSmem.offset0,@object
	.size		.nv.reservedSmem.offset0,0x4
	.type		__assertfail,@function
